//
// Generated by NVIDIA NVVM Compiler
//
// Compiler Build ID: CL-36424714
// Cuda compilation tools, release 13.0, V13.0.88
// Based on NVVM 20.0.0
//

.version 9.0
.target sm_100
.address_size 64

	// .globl	_Z5writePfS_i
// _ZZ20interleaved_parallelIfEvPfS0_E9input_arr has been demoted
// _ZZ21sequential_addressingIfEvPfS0_E9input_arr has been demoted
// _ZZ8load_addIfEvPfS0_E9input_arr has been demoted
// _ZZ6unrollIfEvPfS0_E9input_arr has been demoted
// _ZZ17neighbor_parallelIfEvPfS0_E9input_arr has been demoted

.visible .entry _Z5writePfS_i(
	.param .u64 .ptr .align 1 _Z5writePfS_i_param_0,
	.param .u64 .ptr .align 1 _Z5writePfS_i_param_1,
	.param .u32 _Z5writePfS_i_param_2
)
{
	.reg .pred 	%p<8>;
	.reg .b32 	%r<36>;
	.reg .b32 	%f<8>;
	.reg .b64 	%rd<37>;

	ld.param.u64 	%rd9, [_Z5writePfS_i_param_0];
	ld.param.u64 	%rd10, [_Z5writePfS_i_param_1];
	ld.param.u32 	%r13, [_Z5writePfS_i_param_2];
	cvta.to.global.u64 	%rd1, %rd10;
	cvta.to.global.u64 	%rd2, %rd9;
	mov.u32 	%r14, %ctaid.x;
	shl.b32 	%r15, %r14, 4;
	mov.u32 	%r16, %tid.x;
	add.s32 	%r1, %r15, %r16;
	setp.lt.s32 	%p1, %r13, 1;
	@%p1 bra 	$L__BB0_9;
	mov.u32 	%r18, %tid.y;
	mov.u32 	%r19, %ctaid.y;
	shl.b32 	%r20, %r19, 4;
	add.s32 	%r21, %r20, %r18;
	mul.lo.s32 	%r2, %r13, %r21;
	and.b32  	%r3, %r13, 3;
	setp.lt.u32 	%p2, %r13, 4;
	mov.b32 	%r35, 0;
	@%p2 bra 	$L__BB0_4;
	and.b32  	%r35, %r13, 2147483644;
	mul.wide.u32 	%rd11, %r13, 4;
	add.s64 	%rd3, %rd1, %rd11;
	shl.b32 	%r5, %r13, 2;
	mul.wide.u32 	%rd12, %r13, 8;
	add.s64 	%rd4, %rd1, %rd12;
	mul.wide.u32 	%rd13, %r13, 12;
	add.s64 	%rd5, %rd1, %rd13;
	mul.wide.u32 	%rd14, %r2, 4;
	add.s64 	%rd15, %rd14, %rd2;
	add.s64 	%rd36, %rd15, 8;
	mov.b32 	%r33, 0;
	mov.u32 	%r32, %r1;
$L__BB0_3:
	.pragma "nounroll";
	mul.wide.s32 	%rd16, %r32, 4;
	add.s64 	%rd17, %rd3, %rd16;
	add.s64 	%rd18, %rd4, %rd16;
	add.s64 	%rd19, %rd5, %rd16;
	add.s64 	%rd20, %rd1, %rd16;
	cvt.rn.f32.u32 	%f1, %r33;
	st.global.f32 	[%rd36+-8], %f1;
	st.global.f32 	[%rd20], %f1;
	add.s32 	%r23, %r33, 1;
	cvt.rn.f32.u32 	%f2, %r23;
	st.global.f32 	[%rd36+-4], %f2;
	st.global.f32 	[%rd17], %f2;
	add.s32 	%r24, %r33, 2;
	cvt.rn.f32.u32 	%f3, %r24;
	st.global.f32 	[%rd36], %f3;
	st.global.f32 	[%rd18], %f3;
	add.s32 	%r25, %r33, 3;
	cvt.rn.f32.u32 	%f4, %r25;
	st.global.f32 	[%rd36+4], %f4;
	st.global.f32 	[%rd19], %f4;
	add.s32 	%r32, %r32, %r5;
	add.s64 	%rd36, %rd36, 16;
	add.s32 	%r33, %r33, 4;
	setp.ne.s32 	%p3, %r33, %r35;
	@%p3 bra 	$L__BB0_3;
$L__BB0_4:
	setp.eq.s32 	%p4, %r3, 0;
	@%p4 bra 	$L__BB0_9;
	setp.eq.s32 	%p5, %r3, 1;
	@%p5 bra 	$L__BB0_7;
	cvt.rn.f32.u32 	%f5, %r35;
	add.s32 	%r26, %r35, %r2;
	mul.wide.u32 	%rd21, %r26, 4;
	add.s64 	%rd22, %rd2, %rd21;
	st.global.f32 	[%rd22], %f5;
	mad.lo.s32 	%r27, %r35, %r13, %r1;
	mul.wide.s32 	%rd23, %r27, 4;
	add.s64 	%rd24, %rd1, %rd23;
	st.global.f32 	[%rd24], %f5;
	add.s32 	%r28, %r35, 1;
	cvt.rn.f32.u32 	%f6, %r28;
	cvt.u64.u32 	%rd25, %r2;
	cvt.u64.u32 	%rd26, %r35;
	add.s64 	%rd27, %rd26, %rd25;
	shl.b64 	%rd28, %rd27, 2;
	add.s64 	%rd29, %rd2, %rd28;
	st.global.f32 	[%rd29+4], %f6;
	mul.wide.u32 	%rd30, %r13, 4;
	add.s64 	%rd31, %rd24, %rd30;
	st.global.f32 	[%rd31], %f6;
	add.s32 	%r35, %r35, 2;
$L__BB0_7:
	and.b32  	%r29, %r13, 1;
	setp.eq.b32 	%p6, %r29, 1;
	not.pred 	%p7, %p6;
	@%p7 bra 	$L__BB0_9;
	cvt.rn.f32.u32 	%f7, %r35;
	add.s32 	%r30, %r35, %r2;
	mul.wide.u32 	%rd32, %r30, 4;
	add.s64 	%rd33, %rd2, %rd32;
	st.global.f32 	[%rd33], %f7;
	mad.lo.s32 	%r31, %r35, %r13, %r1;
	mul.wide.s32 	%rd34, %r31, 4;
	add.s64 	%rd35, %rd1, %rd34;
	st.global.f32 	[%rd35], %f7;
$L__BB0_9:
	ret;

}
	// .globl	_Z4readPfS_i
.visible .entry _Z4readPfS_i(
	.param .u64 .ptr .align 1 _Z4readPfS_i_param_0,
	.param .u64 .ptr .align 1 _Z4readPfS_i_param_1,
	.param .u32 _Z4readPfS_i_param_2
)
{


	ret;

}
	// .globl	_Z20interleaved_parallelIfEvPfS0_
.visible .entry _Z20interleaved_parallelIfEvPfS0_(
	.param .u64 .ptr .align 1 _Z20interleaved_parallelIfEvPfS0__param_0,
	.param .u64 .ptr .align 1 _Z20interleaved_parallelIfEvPfS0__param_1
)
{
	.reg .pred 	%p<6>;
	.reg .b32 	%r<19>;
	.reg .b32 	%f<6>;
	.reg .b64 	%rd<16>;
	// demoted variable
	.shared .align 4 .b8 _ZZ20interleaved_parallelIfEvPfS0_E9input_arr[4096];
	ld.param.u64 	%rd7, [_Z20interleaved_parallelIfEvPfS0__param_0];
	ld.param.u64 	%rd6, [_Z20interleaved_parallelIfEvPfS0__param_1];
	cvta.to.global.u64 	%rd8, %rd7;
	mov.u32 	%r3, %tid.x;
	cvt.u64.u32 	%rd1, %r3;
	mov.u32 	%r1, %ntid.x;
	mov.u32 	%r2, %ctaid.x;
	mad.lo.s32 	%r4, %r1, %r2, %r3;
	mul.wide.u32 	%rd9, %r4, 4;
	add.s64 	%rd10, %rd8, %rd9;
	ld.global.f32 	%f1, [%rd10];
	shl.b32 	%r5, %r3, 2;
	mov.u32 	%r6, _ZZ20interleaved_parallelIfEvPfS0_E9input_arr;
	add.s32 	%r7, %r6, %r5;
	st.shared.f32 	[%r7], %f1;
	bar.sync 	0;
	mov.u32 	%r8, %nctaid.x;
	mul.lo.s32 	%r9, %r1, %r8;
	setp.ge.u32 	%p1, %r4, %r9;
	@%p1 bra 	$L__BB2_8;
	cvt.u64.u32 	%rd2, %r1;
	setp.lt.u32 	%p2, %r1, 2;
	@%p2 bra 	$L__BB2_6;
	mov.b64 	%rd15, 1;
$L__BB2_3:
	shl.b64 	%rd4, %rd15, 1;
	mul.lo.s64 	%rd5, %rd4, %rd1;
	setp.ge.u64 	%p3, %rd5, %rd2;
	@%p3 bra 	$L__BB2_5;
	cvt.u32.u64 	%r10, %rd15;
	cvt.u32.u64 	%r11, %rd5;
	add.s32 	%r12, %r11, %r10;
	shl.b32 	%r13, %r12, 2;
	add.s32 	%r15, %r6, %r13;
	ld.shared.f32 	%f2, [%r15];
	shl.b32 	%r16, %r11, 2;
	add.s32 	%r17, %r6, %r16;
	ld.shared.f32 	%f3, [%r17];
	add.f32 	%f4, %f2, %f3;
	st.shared.f32 	[%r17], %f4;
$L__BB2_5:
	bar.sync 	0;
	setp.lt.u64 	%p4, %rd4, %rd2;
	mov.u64 	%rd15, %rd4;
	@%p4 bra 	$L__BB2_3;
$L__BB2_6:
	cvt.u32.u64 	%r18, %rd1;
	setp.ne.s32 	%p5, %r18, 0;
	@%p5 bra 	$L__BB2_8;
	ld.shared.f32 	%f5, [_ZZ20interleaved_parallelIfEvPfS0_E9input_arr];
	cvta.to.global.u64 	%rd12, %rd6;
	mul.wide.u32 	%rd13, %r2, 4;
	add.s64 	%rd14, %rd12, %rd13;
	st.global.f32 	[%rd14], %f5;
$L__BB2_8:
	ret;

}
	// .globl	_Z21sequential_addressingIfEvPfS0_
.visible .entry _Z21sequential_addressingIfEvPfS0_(
	.param .u64 .ptr .align 1 _Z21sequential_addressingIfEvPfS0__param_0,
	.param .u64 .ptr .align 1 _Z21sequential_addressingIfEvPfS0__param_1
)
{
	.reg .pred 	%p<6>;
	.reg .b32 	%r<15>;
	.reg .b32 	%f<6>;
	.reg .b64 	%rd<14>;
	// demoted variable
	.shared .align 4 .b8 _ZZ21sequential_addressingIfEvPfS0_E9input_arr[4096];
	ld.param.u64 	%rd6, [_Z21sequential_addressingIfEvPfS0__param_0];
	ld.param.u64 	%rd5, [_Z21sequential_addressingIfEvPfS0__param_1];
	cvta.to.global.u64 	%rd7, %rd6;
	mov.u32 	%r4, %tid.x;
	cvt.u64.u32 	%rd1, %r4;
	mov.u32 	%r1, %ntid.x;
	mov.u32 	%r2, %ctaid.x;
	mad.lo.s32 	%r5, %r1, %r2, %r4;
	mul.wide.u32 	%rd8, %r5, 4;
	add.s64 	%rd9, %rd7, %rd8;
	ld.global.f32 	%f1, [%rd9];
	shl.b32 	%r6, %r4, 2;
	mov.u32 	%r7, _ZZ21sequential_addressingIfEvPfS0_E9input_arr;
	add.s32 	%r3, %r7, %r6;
	st.shared.f32 	[%r3], %f1;
	bar.sync 	0;
	mov.u32 	%r8, %nctaid.x;
	shl.b32 	%r9, %r8, 10;
	setp.ge.u32 	%p1, %r5, %r9;
	@%p1 bra 	$L__BB3_8;
	setp.lt.u32 	%p2, %r1, 2;
	@%p2 bra 	$L__BB3_6;
	shr.u32 	%r10, %r1, 1;
	cvt.u64.u32 	%rd13, %r10;
$L__BB3_3:
	setp.le.u64 	%p3, %rd13, %rd1;
	@%p3 bra 	$L__BB3_5;
	cvt.u32.u64 	%r11, %rd13;
	shl.b32 	%r12, %r11, 2;
	add.s32 	%r13, %r3, %r12;
	ld.shared.f32 	%f2, [%r13];
	ld.shared.f32 	%f3, [%r3];
	add.f32 	%f4, %f2, %f3;
	st.shared.f32 	[%r3], %f4;
$L__BB3_5:
	bar.sync 	0;
	shr.u64 	%rd4, %rd13, 1;
	setp.gt.u64 	%p4, %rd13, 1;
	mov.u64 	%rd13, %rd4;
	@%p4 bra 	$L__BB3_3;
$L__BB3_6:
	cvt.u32.u64 	%r14, %rd1;
	setp.ne.s32 	%p5, %r14, 0;
	@%p5 bra 	$L__BB3_8;
	ld.shared.f32 	%f5, [_ZZ21sequential_addressingIfEvPfS0_E9input_arr];
	cvta.to.global.u64 	%rd10, %rd5;
	mul.wide.u32 	%rd11, %r2, 4;
	add.s64 	%rd12, %rd10, %rd11;
	st.global.f32 	[%rd12], %f5;
$L__BB3_8:
	ret;

}
	// .globl	_Z8load_addIfEvPfS0_
.visible .entry _Z8load_addIfEvPfS0_(
	.param .u64 .ptr .align 1 _Z8load_addIfEvPfS0__param_0,
	.param .u64 .ptr .align 1 _Z8load_addIfEvPfS0__param_1
)
{
	.reg .pred 	%p<5>;
	.reg .b32 	%r<16>;
	.reg .b32 	%f<8>;
	.reg .b64 	%rd<16>;
	// demoted variable
	.shared .align 4 .b8 _ZZ8load_addIfEvPfS0_E9input_arr[4096];
	ld.param.u64 	%rd6, [_Z8load_addIfEvPfS0__param_0];
	ld.param.u64 	%rd5, [_Z8load_addIfEvPfS0__param_1];
	cvta.to.global.u64 	%rd7, %rd6;
	mov.u32 	%r4, %tid.x;
	cvt.u64.u32 	%rd1, %r4;
	mov.u32 	%r1, %ntid.x;
	mov.u32 	%r2, %ctaid.x;
	mul.lo.s32 	%r5, %r1, %r2;
	shl.b32 	%r6, %r5, 1;
	add.s32 	%r7, %r6, %r4;
	mul.wide.u32 	%rd8, %r7, 4;
	add.s64 	%rd9, %rd7, %rd8;
	ld.global.f32 	%f1, [%rd9];
	shl.b32 	%r8, %r1, 2;
	cvt.u64.u32 	%rd10, %r8;
	add.s64 	%rd11, %rd9, %rd10;
	ld.global.f32 	%f2, [%rd11];
	add.f32 	%f3, %f1, %f2;
	shl.b32 	%r9, %r4, 2;
	mov.u32 	%r10, _ZZ8load_addIfEvPfS0_E9input_arr;
	add.s32 	%r3, %r10, %r9;
	st.shared.f32 	[%r3], %f3;
	bar.sync 	0;
	setp.lt.u32 	%p1, %r1, 2;
	@%p1 bra 	$L__BB4_5;
	shr.u32 	%r11, %r1, 1;
	cvt.u64.u32 	%rd15, %r11;
$L__BB4_2:
	setp.le.u64 	%p2, %rd15, %rd1;
	@%p2 bra 	$L__BB4_4;
	cvt.u32.u64 	%r12, %rd15;
	shl.b32 	%r13, %r12, 2;
	add.s32 	%r14, %r3, %r13;
	ld.shared.f32 	%f4, [%r14];
	ld.shared.f32 	%f5, [%r3];
	add.f32 	%f6, %f4, %f5;
	st.shared.f32 	[%r3], %f6;
$L__BB4_4:
	bar.sync 	0;
	shr.u64 	%rd4, %rd15, 1;
	setp.gt.u64 	%p3, %rd15, 1;
	mov.u64 	%rd15, %rd4;
	@%p3 bra 	$L__BB4_2;
$L__BB4_5:
	cvt.u32.u64 	%r15, %rd1;
	setp.ne.s32 	%p4, %r15, 0;
	@%p4 bra 	$L__BB4_7;
	ld.shared.f32 	%f7, [_ZZ8load_addIfEvPfS0_E9input_arr];
	cvta.to.global.u64 	%rd12, %rd5;
	mul.wide.u32 	%rd13, %r2, 4;
	add.s64 	%rd14, %rd12, %rd13;
	st.global.f32 	[%rd14], %f7;
$L__BB4_7:
	ret;

}
	// .globl	_Z6unrollIfEvPfS0_
.visible .entry _Z6unrollIfEvPfS0_(
	.param .u64 .ptr .align 1 _Z6unrollIfEvPfS0__param_0,
	.param .u64 .ptr .align 1 _Z6unrollIfEvPfS0__param_1
)
{
	.reg .pred 	%p<6>;
	.reg .b32 	%r<17>;
	.reg .b32 	%f<26>;
	.reg .b64 	%rd<16>;
	// demoted variable
	.shared .align 4 .b8 _ZZ6unrollIfEvPfS0_E9input_arr[4096];
	ld.param.u64 	%rd6, [_Z6unrollIfEvPfS0__param_0];
	ld.param.u64 	%rd5, [_Z6unrollIfEvPfS0__param_1];
	cvta.to.global.u64 	%rd7, %rd6;
	mov.u32 	%r4, %tid.x;
	cvt.u64.u32 	%rd1, %r4;
	mov.u32 	%r1, %ntid.x;
	mov.u32 	%r2, %ctaid.x;
	mul.lo.s32 	%r5, %r1, %r2;
	shl.b32 	%r6, %r5, 1;
	add.s32 	%r7, %r6, %r4;
	mul.wide.u32 	%rd8, %r7, 4;
	add.s64 	%rd9, %rd7, %rd8;
	ld.global.f32 	%f1, [%rd9];
	shl.b32 	%r8, %r1, 2;
	cvt.u64.u32 	%rd10, %r8;
	add.s64 	%rd11, %rd9, %rd10;
	ld.global.f32 	%f2, [%rd11];
	add.f32 	%f3, %f1, %f2;
	shl.b32 	%r9, %r4, 2;
	mov.u32 	%r10, _ZZ6unrollIfEvPfS0_E9input_arr;
	add.s32 	%r3, %r10, %r9;
	st.shared.f32 	[%r3], %f3;
	bar.sync 	0;
	setp.lt.u32 	%p1, %r1, 66;
	@%p1 bra 	$L__BB5_5;
	shr.u32 	%r11, %r1, 1;
	cvt.u64.u32 	%rd15, %r11;
$L__BB5_2:
	setp.le.u64 	%p2, %rd15, %rd1;
	@%p2 bra 	$L__BB5_4;
	cvt.u32.u64 	%r12, %rd15;
	shl.b32 	%r13, %r12, 2;
	add.s32 	%r14, %r3, %r13;
	ld.shared.f32 	%f4, [%r14];
	ld.shared.f32 	%f5, [%r3];
	add.f32 	%f6, %f4, %f5;
	st.shared.f32 	[%r3], %f6;
$L__BB5_4:
	bar.sync 	0;
	shr.u64 	%rd4, %rd15, 1;
	setp.gt.u64 	%p3, %rd15, 65;
	mov.u64 	%rd15, %rd4;
	@%p3 bra 	$L__BB5_2;
$L__BB5_5:
	cvt.u32.u64 	%r15, %rd1;
	setp.gt.u32 	%p4, %r15, 31;
	@%p4 bra 	$L__BB5_7;
	ld.volatile.shared.f32 	%f7, [%r3+128];
	ld.volatile.shared.f32 	%f8, [%r3];
	add.f32 	%f9, %f7, %f8;
	st.volatile.shared.f32 	[%r3], %f9;
	bar.sync 	0;
	ld.volatile.shared.f32 	%f10, [%r3+64];
	ld.volatile.shared.f32 	%f11, [%r3];
	add.f32 	%f12, %f10, %f11;
	st.volatile.shared.f32 	[%r3], %f12;
	bar.sync 	0;
	ld.volatile.shared.f32 	%f13, [%r3+32];
	ld.volatile.shared.f32 	%f14, [%r3];
	add.f32 	%f15, %f13, %f14;
	st.volatile.shared.f32 	[%r3], %f15;
	bar.sync 	0;
	ld.volatile.shared.f32 	%f16, [%r3+16];
	ld.volatile.shared.f32 	%f17, [%r3];
	add.f32 	%f18, %f16, %f17;
	st.volatile.shared.f32 	[%r3], %f18;
	bar.sync 	0;
	ld.volatile.shared.f32 	%f19, [%r3+8];
	ld.volatile.shared.f32 	%f20, [%r3];
	add.f32 	%f21, %f19, %f20;
	st.volatile.shared.f32 	[%r3], %f21;
	bar.sync 	0;
	ld.volatile.shared.f32 	%f22, [%r3+4];
	ld.volatile.shared.f32 	%f23, [%r3];
	add.f32 	%f24, %f22, %f23;
	st.volatile.shared.f32 	[%r3], %f24;
$L__BB5_7:
	bar.sync 	0;
	setp.ne.s32 	%p5, %r15, 0;
	@%p5 bra 	$L__BB5_9;
	ld.shared.f32 	%f25, [_ZZ6unrollIfEvPfS0_E9input_arr];
	cvta.to.global.u64 	%rd12, %rd5;
	mul.wide.u32 	%rd13, %r2, 4;
	add.s64 	%rd14, %rd12, %rd13;
	st.global.f32 	[%rd14], %f25;
$L__BB5_9:
	ret;

}
	// .globl	_Z17neighbor_parallelIfEvPfS0_
.visible .entry _Z17neighbor_parallelIfEvPfS0_(
	.param .u64 .ptr .align 1 _Z17neighbor_parallelIfEvPfS0__param_0,
	.param .u64 .ptr .align 1 _Z17neighbor_parallelIfEvPfS0__param_1
)
{
	.reg .pred 	%p<29>;
	.reg .b32 	%r<19>;
	.reg .b32 	%f<33>;
	.reg .b64 	%rd<27>;
	// demoted variable
	.shared .align 4 .b8 _ZZ17neighbor_parallelIfEvPfS0_E9input_arr[4096];
	ld.param.u64 	%rd3, [_Z17neighbor_parallelIfEvPfS0__param_0];
	ld.param.u64 	%rd2, [_Z17neighbor_parallelIfEvPfS0__param_1];
	cvta.to.global.u64 	%rd4, %rd3;
	mov.u32 	%r4, %tid.x;
	cvt.u64.u32 	%rd1, %r4;
	mov.u32 	%r5, %ntid.x;
	mov.u32 	%r1, %ctaid.x;
	mad.lo.s32 	%r6, %r5, %r1, %r4;
	mul.wide.u32 	%rd5, %r6, 4;
	add.s64 	%rd6, %rd4, %rd5;
	ld.global.f32 	%f1, [%rd6];
	shl.b32 	%r7, %r4, 2;
	mov.u32 	%r8, _ZZ17neighbor_parallelIfEvPfS0_E9input_arr;
	add.s32 	%r2, %r8, %r7;
	st.shared.f32 	[%r2], %f1;
	bar.sync 	0;
	mov.u32 	%r9, %nctaid.x;
	shl.b32 	%r10, %r9, 10;
	setp.ge.u32 	%p1, %r6, %r10;
	@%p1 bra 	$L__BB6_23;
	and.b64  	%rd7, %rd1, 1;
	setp.eq.b64 	%p2, %rd7, 1;
	@%p2 bra 	$L__BB6_3;
	ld.shared.f32 	%f2, [%r2+4];
	ld.shared.f32 	%f3, [%r2];
	add.f32 	%f4, %f2, %f3;
	st.shared.f32 	[%r2], %f4;
$L__BB6_3:
	cvt.u32.u64 	%r11, %rd1;
	bar.sync 	0;
	and.b64  	%rd9, %rd1, 3;
	setp.ne.s64 	%p3, %rd9, 0;
	setp.gt.u32 	%p4, %r11, 1021;
	or.pred  	%p5, %p3, %p4;
	@%p5 bra 	$L__BB6_5;
	ld.shared.f32 	%f5, [%r2+8];
	ld.shared.f32 	%f6, [%r2];
	add.f32 	%f7, %f5, %f6;
	st.shared.f32 	[%r2], %f7;
$L__BB6_5:
	bar.sync 	0;
	and.b64  	%rd11, %rd1, 7;
	setp.ne.s64 	%p6, %rd11, 0;
	setp.gt.u32 	%p7, %r11, 1019;
	or.pred  	%p8, %p6, %p7;
	@%p8 bra 	$L__BB6_7;
	ld.shared.f32 	%f8, [%r2+16];
	ld.shared.f32 	%f9, [%r2];
	add.f32 	%f10, %f8, %f9;
	st.shared.f32 	[%r2], %f10;
$L__BB6_7:
	bar.sync 	0;
	and.b64  	%rd13, %rd1, 15;
	setp.ne.s64 	%p9, %rd13, 0;
	setp.gt.u32 	%p10, %r11, 1015;
	or.pred  	%p11, %p9, %p10;
	@%p11 bra 	$L__BB6_9;
	ld.shared.f32 	%f11, [%r2+32];
	ld.shared.f32 	%f12, [%r2];
	add.f32 	%f13, %f11, %f12;
	st.shared.f32 	[%r2], %f13;
$L__BB6_9:
	bar.sync 	0;
	and.b64  	%rd15, %rd1, 31;
	setp.ne.s64 	%p12, %rd15, 0;
	setp.gt.u32 	%p13, %r11, 1007;
	or.pred  	%p14, %p12, %p13;
	@%p14 bra 	$L__BB6_11;
	ld.shared.f32 	%f14, [%r2+64];
	ld.shared.f32 	%f15, [%r2];
	add.f32 	%f16, %f14, %f15;
	st.shared.f32 	[%r2], %f16;
$L__BB6_11:
	bar.sync 	0;
	and.b64  	%rd17, %rd1, 63;
	setp.ne.s64 	%p15, %rd17, 0;
	setp.gt.u32 	%p16, %r11, 991;
	or.pred  	%p17, %p15, %p16;
	@%p17 bra 	$L__BB6_13;
	ld.shared.f32 	%f17, [%r2+128];
	ld.shared.f32 	%f18, [%r2];
	add.f32 	%f19, %f17, %f18;
	st.shared.f32 	[%r2], %f19;
$L__BB6_13:
	bar.sync 	0;
	and.b64  	%rd19, %rd1, 127;
	setp.ne.s64 	%p18, %rd19, 0;
	setp.gt.u32 	%p19, %r11, 959;
	or.pred  	%p20, %p18, %p19;
	@%p20 bra 	$L__BB6_15;
	ld.shared.f32 	%f20, [%r2+256];
	ld.shared.f32 	%f21, [%r2];
	add.f32 	%f22, %f20, %f21;
	st.shared.f32 	[%r2], %f22;
$L__BB6_15:
	bar.sync 	0;
	and.b64  	%rd21, %rd1, 255;
	setp.ne.s64 	%p21, %rd21, 0;
	setp.gt.u32 	%p22, %r11, 895;
	or.pred  	%p23, %p21, %p22;
	@%p23 bra 	$L__BB6_17;
	ld.shared.f32 	%f23, [%r2+512];
	ld.shared.f32 	%f24, [%r2];
	add.f32 	%f25, %f23, %f24;
	st.shared.f32 	[%r2], %f25;
$L__BB6_17:
	bar.sync 	0;
	and.b64  	%rd23, %rd1, 511;
	setp.ne.s64 	%p24, %rd23, 0;
	setp.gt.u32 	%p25, %r11, 767;
	or.pred  	%p26, %p24, %p25;
	@%p26 bra 	$L__BB6_19;
	ld.shared.f32 	%f26, [%r2+1024];
	ld.shared.f32 	%f27, [%r2];
	add.f32 	%f28, %f26, %f27;
	st.shared.f32 	[%r2], %f28;
$L__BB6_19:
	bar.sync 	0;
	setp.ne.s32 	%p27, %r11, 0;
	@%p27 bra 	$L__BB6_21;
	ld.shared.f32 	%f29, [_ZZ17neighbor_parallelIfEvPfS0_E9input_arr+2048];
	ld.shared.f32 	%f30, [%r2];
	add.f32 	%f31, %f29, %f30;
	st.shared.f32 	[%r2], %f31;
$L__BB6_21:
	setp.ne.s32 	%p28, %r11, 0;
	bar.sync 	0;
	bar.sync 	0;
	@%p28 bra 	$L__BB6_23;
	ld.shared.f32 	%f32, [_ZZ17neighbor_parallelIfEvPfS0_E9input_arr];
	cvta.to.global.u64 	%rd24, %rd2;
	mul.wide.u32 	%rd25, %r1, 4;
	add.s64 	%rd26, %rd24, %rd25;
	st.global.f32 	[%rd26], %f32;
$L__BB6_23:
	ret;

}


// ===== COMPILED SASS (sm_100) =====

	.target	sm_100

	.elftype	@"ET_EXEC"


//--------------------- .note.nv.tkinfo           --------------------------
	.section	.note.nv.tkinfo,"",@"SHT_NOTE"
	.sectionflags	@"SHF_NOTE_NV_TKINFO"
	.tkinfo
        /*0018*/ 	.word	0x00000002
        /*0030*/ 	.string	""
        /*0030*/ 	.string	"ptxas"
        /*0030*/ 	.string	"Cuda compilation tools, release 13.0, V13.0.88"
        /*0030*/ 	.string	"Build cuda_13.0.r13.0/compiler.36424714_0"
        /*0030*/ 	.string	"-arch sm_100 -m 64 "



//--------------------- .note.nv.cuinfo           --------------------------
	.section	.note.nv.cuinfo,"",@"SHT_NOTE"
	.sectionflags	@"SHF_NOTE_NV_CUINFO"
        /*0018*/ 	.short	0x0002
        /*001a*/ 	.short	0x0064
        /*001c*/ 	.short	0x0082
	.zero		2


//--------------------- .nv.info                  --------------------------
	.section	.nv.info,"",@"SHT_CUDA_INFO"
	.align	4


	//----- nvinfo : EIATTR_REGCOUNT
	.align		4
        /*0000*/ 	.byte	0x04, 0x2f
        /*0002*/ 	.short	(.L_1 - .L_0)
	.align		4
.L_0:
        /*0004*/ 	.word	index@(_Z5writePfS_i)
        /*0008*/ 	.word	0x00000020


	//----- nvinfo : EIATTR_FRAME_SIZE
	.align		4
.L_1:
        /*000c*/ 	.byte	0x04, 0x11
        /*000e*/ 	.short	(.L_3 - .L_2)
	.align		4
.L_2:
        /*0010*/ 	.word	index@(_Z5writePfS_i)
        /*0014*/ 	.word	0x00000000


	//----- nvinfo : EIATTR_REGCOUNT
	.align		4
.L_3:
        /*0018*/ 	.byte	0x04, 0x2f
        /*001a*/ 	.short	(.L_5 - .L_4)
	.align		4
.L_4:
        /*001c*/ 	.word	index@(_Z4readPfS_i)
        /*0020*/ 	.word	0x00000004


	//----- nvinfo : EIATTR_FRAME_SIZE
	.align		4
.L_5:
        /*0024*/ 	.byte	0x04, 0x11
        /*0026*/ 	.short	(.L_7 - .L_6)
	.align		4
.L_6:
        /*0028*/ 	.word	index@(_Z4readPfS_i)
        /*002c*/ 	.word	0x00000000


	//----- nvinfo : EIATTR_REGCOUNT
	.align		4
.L_7:
        /*0030*/ 	.byte	0x04, 0x2f
        /*0032*/ 	.short	(.L_9 - .L_8)
	.align		4
.L_8:
        /*0034*/ 	.word	index@(_Z20interleaved_parallelIfEvPfS0_)
        /*0038*/ 	.word	0x0000000a


	//----- nvinfo : EIATTR_FRAME_SIZE
	.align		4
.L_9:
        /*003c*/ 	.byte	0x04, 0x11
        /*003e*/ 	.short	(.L_11 - .L_10)
	.align		4
.L_10:
        /*0040*/ 	.word	index@(_Z20interleaved_parallelIfEvPfS0_)
        /*0044*/ 	.word	0x00000000


	//----- nvinfo : EIATTR_REGCOUNT
	.align		4
.L_11:
        /*0048*/ 	.byte	0x04, 0x2f
        /*004a*/ 	.short	(.L_13 - .L_12)
	.align		4
.L_12:
        /*004c*/ 	.word	index@(_Z21sequential_addressingIfEvPfS0_)
        /*0050*/ 	.word	0x0000000c


	//----- nvinfo : EIATTR_FRAME_SIZE
	.align		4
.L_13:
        /*0054*/ 	.byte	0x04, 0x11
        /*0056*/ 	.short	(.L_15 - .L_14)
	.align		4
.L_14:
        /*0058*/ 	.word	index@(_Z21sequential_addressingIfEvPfS0_)
        /*005c*/ 	.word	0x00000000


	//----- nvinfo : EIATTR_REGCOUNT
	.align		4
.L_15:
        /*0060*/ 	.byte	0x04, 0x2f
        /*0062*/ 	.short	(.L_17 - .L_16)
	.align		4
.L_16:
        /*0064*/ 	.word	index@(_Z8load_addIfEvPfS0_)
        /*0068*/ 	.word	0x0000000e


	//----- nvinfo : EIATTR_FRAME_SIZE
	.align		4
.L_17:
        /*006c*/ 	.byte	0x04, 0x11
        /*006e*/ 	.short	(.L_19 - .L_18)
	.align		4
.L_18:
        /*0070*/ 	.word	index@(_Z8load_addIfEvPfS0_)
        /*0074*/ 	.word	0x00000000


	//----- nvinfo : EIATTR_REGCOUNT
	.align		4
.L_19:
        /*0078*/ 	.byte	0x04, 0x2f
        /*007a*/ 	.short	(.L_21 - .L_20)
	.align		4
.L_20:
        /*007c*/ 	.word	index@(_Z6unrollIfEvPfS0_)
        /*0080*/ 	.word	0x0000000e


	//----- nvinfo : EIATTR_FRAME_SIZE
	.align		4
.L_21:
        /*0084*/ 	.byte	0x04, 0x11
        /*0086*/ 	.short	(.L_23 - .L_22)
	.align		4
.L_22:
        /*0088*/ 	.word	index@(_Z6unrollIfEvPfS0_)
        /*008c*/ 	.word	0x00000000


	//----- nvinfo : EIATTR_REGCOUNT
	.align		4
.L_23:
        /*0090*/ 	.byte	0x04, 0x2f
        /*0092*/ 	.short	(.L_25 - .L_24)
	.align		4
.L_24:
        /*0094*/ 	.word	index@(_Z17neighbor_parallelIfEvPfS0_)
        /*0098*/ 	.word	0x0000000c


	//----- nvinfo : EIATTR_FRAME_SIZE
	.align		4
.L_25:
        /*009c*/ 	.byte	0x04, 0x11
        /*009e*/ 	.short	(.L_27 - .L_26)
	.align		4
.L_26:
        /*00a0*/ 	.word	index@(_Z17neighbor_parallelIfEvPfS0_)
        /*00a4*/ 	.word	0x00000000


	//----- nvinfo : EIATTR_MIN_STACK_SIZE
	.align		4
.L_27:
        /*00a8*/ 	.byte	0x04, 0x12
        /*00aa*/ 	.short	(.L_29 - .L_28)
	.align		4
.L_28:
        /*00ac*/ 	.word	index@(_Z17neighbor_parallelIfEvPfS0_)
        /*00b0*/ 	.word	0x00000000


	//----- nvinfo : EIATTR_MIN_STACK_SIZE
	.align		4
.L_29:
        /*00b4*/ 	.byte	0x04, 0x12
        /*00b6*/ 	.short	(.L_31 - .L_30)
	.align		4
.L_30:
        /*00b8*/ 	.word	index@(_Z6unrollIfEvPfS0_)
        /*00bc*/ 	.word	0x00000000


	//----- nvinfo : EIATTR_MIN_STACK_SIZE
	.align		4
.L_31:
        /*00c0*/ 	.byte	0x04, 0x12
        /*00c2*/ 	.short	(.L_33 - .L_32)
	.align		4
.L_32:
        /*00c4*/ 	.word	index@(_Z8load_addIfEvPfS0_)
        /*00c8*/ 	.word	0x00000000


	//----- nvinfo : EIATTR_MIN_STACK_SIZE
	.align		4
.L_33:
        /*00cc*/ 	.byte	0x04, 0x12
        /*00ce*/ 	.short	(.L_35 - .L_34)
	.align		4
.L_34:
        /*00d0*/ 	.word	index@(_Z21sequential_addressingIfEvPfS0_)
        /*00d4*/ 	.word	0x00000000


	//----- nvinfo : EIATTR_MIN_STACK_SIZE
	.align		4
.L_35:
        /*00d8*/ 	.byte	0x04, 0x12
        /*00da*/ 	.short	(.L_37 - .L_36)
	.align		4
.L_36:
        /*00dc*/ 	.word	index@(_Z20interleaved_parallelIfEvPfS0_)
        /*00e0*/ 	.word	0x00000000


	//----- nvinfo : EIATTR_MIN_STACK_SIZE
	.align		4
.L_37:
        /*00e4*/ 	.byte	0x04, 0x12
        /*00e6*/ 	.short	(.L_39 - .L_38)
	.align		4
.L_38:
        /*00e8*/ 	.word	index@(_Z4readPfS_i)
        /*00ec*/ 	.word	0x00000000


	//----- nvinfo : EIATTR_MIN_STACK_SIZE
	.align		4
.L_39:
        /*00f0*/ 	.byte	0x04, 0x12
        /*00f2*/ 	.short	(.L_41 - .L_40)
	.align		4
.L_40:
        /*00f4*/ 	.word	index@(_Z5writePfS_i)
        /*00f8*/ 	.word	0x00000000
.L_41:


//--------------------- .nv.compat                --------------------------
	.section	.nv.compat,"",@"SHT_CUDA_COMPAT_INFO"
	.align	4
        /*0000*/ 	.byte	0x02, 0x09, 0x00, 0x00, 0x02, 0x02, 0x01, 0x00, 0x02, 0x05, 0x05, 0x00, 0x03, 0x07, 0x01, 0x01
        /*0010*/ 	.byte	0x02, 0x03, 0x00, 0x00, 0x02, 0x06, 0x01, 0x00, 0x04, 0x0b, 0x08, 0x00, 0x09, 0x00, 0x00, 0x00
        /*0020*/ 	.byte	0x00, 0x00, 0x00, 0x00


//--------------------- .nv.info._Z17neighbor_parallelIfEvPfS0_ --------------------------
	.section	.nv.info._Z17neighbor_parallelIfEvPfS0_,"",@"SHT_CUDA_INFO"
	.sectionflags	@""
	.align	4


	//----- nvinfo : EIATTR_CUDA_API_VERSION
	.align		4
        /*0000*/ 	.byte	0x04, 0x37
        /*0002*/ 	.short	(.L_43 - .L_42)
.L_42:
        /*0004*/ 	.word	0x00000082


	//----- nvinfo : EIATTR_KPARAM_INFO
	.align		4
.L_43:
        /*0008*/ 	.byte	0x04, 0x17
        /*000a*/ 	.short	(.L_45 - .L_44)
.L_44:
        /*000c*/ 	.word	0x00000000
        /*0010*/ 	.short	0x0001
        /*0012*/ 	.short	0x0008
        /*0014*/ 	.byte	0x00, 0xf5, 0x21, 0x00


	//----- nvinfo : EIATTR_KPARAM_INFO
	.align		4
.L_45:
        /*0018*/ 	.byte	0x04, 0x17
        /*001a*/ 	.short	(.L_47 - .L_46)
.L_46:
        /*001c*/ 	.word	0x00000000
        /*0020*/ 	.short	0x0000
        /*0022*/ 	.short	0x0000
        /*0024*/ 	.byte	0x00, 0xf5, 0x21, 0x00


	//----- nvinfo : EIATTR_SPARSE_MMA_MASK
	.align		4
.L_47:
        /*0028*/ 	.byte	0x03, 0x50
        /*002a*/ 	.short	0x0000


	//----- nvinfo : EIATTR_MAXREG_COUNT
	.align		4
        /*002c*/ 	.byte	0x03, 0x1b
        /*002e*/ 	.short	0x00ff


	//----- nvinfo : EIATTR_NUM_BARRIERS
	.align		4
        /*0030*/ 	.byte	0x02, 0x4c
        /*0032*/ 	.byte	0x01
	.zero		1


	//----- nvinfo : EIATTR_MERCURY_ISA_VERSION
	.align		4
        /*0034*/ 	.byte	0x03, 0x5f
        /*0036*/ 	.short	0x0101


	//----- nvinfo : EIATTR_VRC_CTA_INIT_COUNT
	.align		4
        /*0038*/ 	.byte	0x02, 0x4a
	.zero		1
	.zero		1


	//----- nvinfo : EIATTR_EXIT_INSTR_OFFSETS
	.align		4
        /*003c*/ 	.byte	0x04, 0x1c
        /*003e*/ 	.short	(.L_49 - .L_48)


	//   ....[0]....
.L_48:
        /*0040*/ 	.word	0x00000120


	//   ....[1]....
        /*0044*/ 	.word	0x000005a0


	//   ....[2]....
        /*0048*/ 	.word	0x000005f0


	//----- nvinfo : EIATTR_CBANK_PARAM_SIZE
	.align		4
.L_49:
        /*004c*/ 	.byte	0x03, 0x19
        /*004e*/ 	.short	0x0010


	//----- nvinfo : EIATTR_PARAM_CBANK
	.align		4
        /*0050*/ 	.byte	0x04, 0x0a
        /*0052*/ 	.short	(.L_51 - .L_50)
	.align		4
.L_50:
        /*0054*/ 	.word	index@(.nv.constant0._Z17neighbor_parallelIfEvPfS0_)
        /*0058*/ 	.short	0x0380
        /*005a*/ 	.short	0x0010


	//----- nvinfo : EIATTR_SW_WAR
	.align		4
.L_51:
        /*005c*/ 	.byte	0x04, 0x36
        /*005e*/ 	.short	(.L_53 - .L_52)
.L_52:
        /*0060*/ 	.word	0x00000008
.L_53:


//--------------------- .nv.info._Z6unrollIfEvPfS0_ --------------------------
	.section	.nv.info._Z6unrollIfEvPfS0_,"",@"SHT_CUDA_INFO"
	.sectionflags	@""
	.align	4


	//----- nvinfo : EIATTR_CUDA_API_VERSION
	.align		4
        /*0000*/ 	.byte	0x04, 0x37
        /*0002*/ 	.short	(.L_55 - .L_54)
.L_54:
        /*0004*/ 	.word	0x00000082


	//----- nvinfo : EIATTR_KPARAM_INFO
	.align		4
.L_55:
        /*0008*/ 	.byte	0x04, 0x17
        /*000a*/ 	.short	(.L_57 - .L_56)
.L_56:
        /*000c*/ 	.word	0x00000000
        /*0010*/ 	.short	0x0001
        /*0012*/ 	.short	0x0008
        /*0014*/ 	.byte	0x00, 0xf5, 0x21, 0x00


	//----- nvinfo : EIATTR_KPARAM_INFO
	.align		4
.L_57:
        /*0018*/ 	.byte	0x04, 0x17
        /*001a*/ 	.short	(.L_59 - .L_58)
.L_58:
        /*001c*/ 	.word	0x00000000
        /*0020*/ 	.short	0x0000
        /*0022*/ 	.short	0x0000
        /*0024*/ 	.byte	0x00, 0xf5, 0x21, 0x00


	//----- nvinfo : EIATTR_SPARSE_MMA_MASK
	.align		4
.L_59:
        /*0028*/ 	.byte	0x03, 0x50
        /*002a*/ 	.short	0x0000


	//----- nvinfo : EIATTR_MAXREG_COUNT
	.align		4
        /*002c*/ 	.byte	0x03, 0x1b
        /*002e*/ 	.short	0x00ff


	//----- nvinfo : EIATTR_NUM_BARRIERS
	.align		4
        /*0030*/ 	.byte	0x02, 0x4c
        /*0032*/ 	.byte	0x01
	.zero		1


	//----- nvinfo : EIATTR_MERCURY_ISA_VERSION
	.align		4
        /*0034*/ 	.byte	0x03, 0x5f
        /*0036*/ 	.short	0x0101


	//----- nvinfo : EIATTR_VRC_CTA_INIT_COUNT
	.align		4
        /*0038*/ 	.byte	0x02, 0x4a
	.zero		1
	.zero		1


	//----- nvinfo : EIATTR_EXIT_INSTR_OFFSETS
	.align		4
        /*003c*/ 	.byte	0x04, 0x1c
        /*003e*/ 	.short	(.L_61 - .L_60)


	//   ....[0]....
.L_60:
        /*0040*/ 	.word	0x000004a0


	//   ....[1]....
        /*0044*/ 	.word	0x00000520


	//----- nvinfo : EIATTR_CRS_STACK_SIZE
	.align		4
.L_61:
        /*0048*/ 	.byte	0x04, 0x1e
        /*004a*/ 	.short	(.L_63 - .L_62)
.L_62:
        /*004c*/ 	.word	0x00000000


	//----- nvinfo : EIATTR_CBANK_PARAM_SIZE
	.align		4
.L_63:
        /*0050*/ 	.byte	0x03, 0x19
        /*0052*/ 	.short	0x0010


	//----- nvinfo : EIATTR_PARAM_CBANK
	.align		4
        /*0054*/ 	.byte	0x04, 0x0a
        /*0056*/ 	.short	(.L_65 - .L_64)
	.align		4
.L_64:
        /*0058*/ 	.word	index@(.nv.constant0._Z6unrollIfEvPfS0_)
        /*005c*/ 	.short	0x0380
        /*005e*/ 	.short	0x0010


	//----- nvinfo : EIATTR_SW_WAR
	.align		4
.L_65:
        /*0060*/ 	.byte	0x04, 0x36
        /*0062*/ 	.short	(.L_67 - .L_66)
.L_66:
        /*0064*/ 	.word	0x00000008
.L_67:


//--------------------- .nv.info._Z8load_addIfEvPfS0_ --------------------------
	.section	.nv.info._Z8load_addIfEvPfS0_,"",@"SHT_CUDA_INFO"
	.sectionflags	@""
	.align	4


	//----- nvinfo : EIATTR_CUDA_API_VERSION
	.align		4
        /*0000*/ 	.byte	0x04, 0x37
        /*0002*/ 	.short	(.L_69 - .L_68)
.L_68:
        /*0004*/ 	.word	0x00000082


	//----- nvinfo : EIATTR_KPARAM_INFO
	.align		4
.L_69:
        /*0008*/ 	.byte	0x04, 0x17
        /*000a*/ 	.short	(.L_71 - .L_70)
.L_70:
        /*000c*/ 	.word	0x00000000
        /*0010*/ 	.short	0x0001
        /*0012*/ 	.short	0x0008
        /*0014*/ 	.byte	0x00, 0xf5, 0x21, 0x00


	//----- nvinfo : EIATTR_KPARAM_INFO
	.align		4
.L_71:
        /*0018*/ 	.byte	0x04, 0x17
        /*001a*/ 	.short	(.L_73 - .L_72)
.L_72:
        /*001c*/ 	.word	0x00000000
        /*0020*/ 	.short	0x0000
        /*0022*/ 	.short	0x0000
        /*0024*/ 	.byte	0x00, 0xf5, 0x21, 0x00


	//----- nvinfo : EIATTR_SPARSE_MMA_MASK
	.align		4
.L_73:
        /*0028*/ 	.byte	0x03, 0x50
        /*002a*/ 	.short	0x0000


	//----- nvinfo : EIATTR_MAXREG_COUNT
	.align		4
        /*002c*/ 	.byte	0x03, 0x1b
        /*002e*/ 	.short	0x00ff


	//----- nvinfo : EIATTR_NUM_BARRIERS
	.align		4
        /*0030*/ 	.byte	0x02, 0x4c
        /*0032*/ 	.byte	0x01
	.zero		1


	//----- nvinfo : EIATTR_MERCURY_ISA_VERSION
	.align		4
        /*0034*/ 	.byte	0x03, 0x5f
        /*0036*/ 	.short	0x0101


	//----- nvinfo : EIATTR_VRC_CTA_INIT_COUNT
	.align		4
        /*0038*/ 	.byte	0x02, 0x4a
	.zero		1
	.zero		1


	//----- nvinfo : EIATTR_EXIT_INSTR_OFFSETS
	.align		4
        /*003c*/ 	.byte	0x04, 0x1c
        /*003e*/ 	.short	(.L_75 - .L_74)


	//   ....[0]....
.L_74:
        /*0040*/ 	.word	0x00000280


	//   ....[1]....
        /*0044*/ 	.word	0x00000300


	//----- nvinfo : EIATTR_CBANK_PARAM_SIZE
	.align		4
.L_75:
        /*0048*/ 	.byte	0x03, 0x19
        /*004a*/ 	.short	0x0010


	//----- nvinfo : EIATTR_PARAM_CBANK
	.align		4
        /*004c*/ 	.byte	0x04, 0x0a
        /*004e*/ 	.short	(.L_77 - .L_76)
	.align		4
.L_76:
        /*0050*/ 	.word	index@(.nv.constant0._Z8load_addIfEvPfS0_)
        /*0054*/ 	.short	0x0380
        /*0056*/ 	.short	0x0010


	//----- nvinfo : EIATTR_SW_WAR
	.align		4
.L_77:
        /*0058*/ 	.byte	0x04, 0x36
        /*005a*/ 	.short	(.L_79 - .L_78)
.L_78:
        /*005c*/ 	.word	0x00000008
.L_79:


//--------------------- .nv.info._Z21sequential_addressingIfEvPfS0_ --------------------------
	.section	.nv.info._Z21sequential_addressingIfEvPfS0_,"",@"SHT_CUDA_INFO"
	.sectionflags	@""
	.align	4


	//----- nvinfo : EIATTR_CUDA_API_VERSION
	.align		4
        /*0000*/ 	.byte	0x04, 0x37
        /*0002*/ 	.short	(.L_81 - .L_80)
.L_80:
        /*0004*/ 	.word	0x00000082


	//----- nvinfo : EIATTR_KPARAM_INFO
	.align		4
.L_81:
        /*0008*/ 	.byte	0x04, 0x17
        /*000a*/ 	.short	(.L_83 - .L_82)
.L_82:
        /*000c*/ 	.word	0x00000000
        /*0010*/ 	.short	0x0001
        /*0012*/ 	.short	0x0008
        /*0014*/ 	.byte	0x00, 0xf5, 0x21, 0x00


	//----- nvinfo : EIATTR_KPARAM_INFO
	.align		4
.L_83:
        /*0018*/ 	.byte	0x04, 0x17
        /*001a*/ 	.short	(.L_85 - .L_84)
.L_84:
        /*001c*/ 	.word	0x00000000
        /*0020*/ 	.short	0x0000
        /*0022*/ 	.short	0x0000
        /*0024*/ 	.byte	0x00, 0xf5, 0x21, 0x00


	//----- nvinfo : EIATTR_SPARSE_MMA_MASK
	.align		4
.L_85:
        /*0028*/ 	.byte	0x03, 0x50
        /*002a*/ 	.short	0x0000


	//----- nvinfo : EIATTR_MAXREG_COUNT
	.align		4
        /*002c*/ 	.byte	0x03, 0x1b
        /*002e*/ 	.short	0x00ff


	//----- nvinfo : EIATTR_NUM_BARRIERS
	.align		4
        /*0030*/ 	.byte	0x02, 0x4c
        /*0032*/ 	.byte	0x01
	.zero		1


	//----- nvinfo : EIATTR_MERCURY_ISA_VERSION
	.align		4
        /*0034*/ 	.byte	0x03, 0x5f
        /*0036*/ 	.short	0x0101


	//----- nvinfo : EIATTR_VRC_CTA_INIT_COUNT
	.align		4
        /*0038*/ 	.byte	0x02, 0x4a
	.zero		1
	.zero		1


	//----- nvinfo : EIATTR_EXIT_INSTR_OFFSETS
	.align		4
        /*003c*/ 	.byte	0x04, 0x1c
        /*003e*/ 	.short	(.L_87 - .L_86)


	//   ....[0]....
.L_86:
        /*0040*/ 	.word	0x00000120


	//   ....[1]....
        /*0044*/ 	.word	0x00000280


	//   ....[2]....
        /*0048*/ 	.word	0x00000300


	//----- nvinfo : EIATTR_CBANK_PARAM_SIZE
	.align		4
.L_87:
        /*004c*/ 	.byte	0x03, 0x19
        /*004e*/ 	.short	0x0010


	//----- nvinfo : EIATTR_PARAM_CBANK
	.align		4
        /*0050*/ 	.byte	0x04, 0x0a
        /*0052*/ 	.short	(.L_89 - .L_88)
	.align		4
.L_88:
        /*0054*/ 	.word	index@(.nv.constant0._Z21sequential_addressingIfEvPfS0_)
        /*0058*/ 	.short	0x0380
        /*005a*/ 	.short	0x0010


	//----- nvinfo : EIATTR_SW_WAR
	.align		4
.L_89:
        /*005c*/ 	.byte	0x04, 0x36
        /*005e*/ 	.short	(.L_91 - .L_90)
.L_90:
        /*0060*/ 	.word	0x00000008
.L_91:


//--------------------- .nv.info._Z20interleaved_parallelIfEvPfS0_ --------------------------
	.section	.nv.info._Z20interleaved_parallelIfEvPfS0_,"",@"SHT_CUDA_INFO"
	.sectionflags	@""
	.align	4


	//----- nvinfo : EIATTR_CUDA_API_VERSION
	.align		4
        /*0000*/ 	.byte	0x04, 0x37
        /*0002*/ 	.short	(.L_93 - .L_92)
.L_92:
        /*0004*/ 	.word	0x00000082


	//----- nvinfo : EIATTR_KPARAM_INFO
	.align		4
.L_93:
        /*0008*/ 	.byte	0x04, 0x17
        /*000a*/ 	.short	(.L_95 - .L_94)
.L_94:
        /*000c*/ 	.word	0x00000000
        /*0010*/ 	.short	0x0001
        /*0012*/ 	.short	0x0008
        /*0014*/ 	.byte	0x00, 0xf5, 0x21, 0x00


	//----- nvinfo : EIATTR_KPARAM_INFO
	.align		4
.L_95:
        /*0018*/ 	.byte	0x04, 0x17
        /*001a*/ 	.short	(.L_97 - .L_96)
.L_96:
        /*001c*/ 	.word	0x00000000
        /*0020*/ 	.short	0x0000
        /*0022*/ 	.short	0x0000
        /*0024*/ 	.byte	0x00, 0xf5, 0x21, 0x00


	//----- nvinfo : EIATTR_SPARSE_MMA_MASK
	.align		4
.L_97:
        /*0028*/ 	.byte	0x03, 0x50
        /*002a*/ 	.short	0x0000


	//----- nvinfo : EIATTR_MAXREG_COUNT
	.align		4
        /*002c*/ 	.byte	0x03, 0x1b
        /*002e*/ 	.short	0x00ff


	//----- nvinfo : EIATTR_NUM_BARRIERS
	.align		4
        /*0030*/ 	.byte	0x02, 0x4c
        /*0032*/ 	.byte	0x01
	.zero		1


	//----- nvinfo : EIATTR_MERCURY_ISA_VERSION
	.align		4
        /*0034*/ 	.byte	0x03, 0x5f
        /*0036*/ 	.short	0x0101


	//----- nvinfo : EIATTR_VRC_CTA_INIT_COUNT
	.align		4
        /*0038*/ 	.byte	0x02, 0x4a
	.zero		1
	.zero		1


	//----- nvinfo : EIATTR_EXIT_INSTR_OFFSETS
	.align		4
        /*003c*/ 	.byte	0x04, 0x1c
        /*003e*/ 	.short	(.L_99 - .L_98)


	//   ....[0]....
.L_98:
        /*0040*/ 	.word	0x00000120


	//   ....[1]....
        /*0044*/ 	.word	0x000002b0


	//   ....[2]....
        /*0048*/ 	.word	0x00000330


	//----- nvinfo : EIATTR_CBANK_PARAM_SIZE
	.align		4
.L_99:
        /*004c*/ 	.byte	0x03, 0x19
        /*004e*/ 	.short	0x0010


	//----- nvinfo : EIATTR_PARAM_CBANK
	.align		4
        /*0050*/ 	.byte	0x04, 0x0a
        /*0052*/ 	.short	(.L_101 - .L_100)
	.align		4
.L_100:
        /*0054*/ 	.word	index@(.nv.constant0._Z20interleaved_parallelIfEvPfS0_)
        /*0058*/ 	.short	0x0380
        /*005a*/ 	.short	0x0010


	//----- nvinfo : EIATTR_SW_WAR
	.align		4
.L_101:
        /*005c*/ 	.byte	0x04, 0x36
        /*005e*/ 	.short	(.L_103 - .L_102)
.L_102:
        /*0060*/ 	.word	0x00000008
.L_103:


//--------------------- .nv.info._Z4readPfS_i     --------------------------
	.section	.nv.info._Z4readPfS_i,"",@"SHT_CUDA_INFO"
	.sectionflags	@""
	.align	4


	//----- nvinfo : EIATTR_CUDA_API_VERSION
	.align		4
        /*0000*/ 	.byte	0x04, 0x37
        /*0002*/ 	.short	(.L_105 - .L_104)
.L_104:
        /*0004*/ 	.word	0x00000082


	//----- nvinfo : EIATTR_KPARAM_INFO
	.align		4
.L_105:
        /*0008*/ 	.byte	0x04, 0x17
        /*000a*/ 	.short	(.L_107 - .L_106)
.L_106:
        /*000c*/ 	.word	0x00000000
        /*0010*/ 	.short	0x0002
        /*0012*/ 	.short	0x0010
        /*0014*/ 	.byte	0x00, 0xf0, 0x11, 0x00


	//----- nvinfo : EIATTR_KPARAM_INFO
	.align		4
.L_107:
        /*0018*/ 	.byte	0x04, 0x17
        /*001a*/ 	.short	(.L_109 - .L_108)
.L_108:
        /*001c*/ 	.word	0x00000000
        /*0020*/ 	.short	0x0001
        /*0022*/ 	.short	0x0008
        /*0024*/ 	.byte	0x00, 0xf5, 0x21, 0x00


	//----- nvinfo : EIATTR_KPARAM_INFO
	.align		4
.L_109:
        /*0028*/ 	.byte	0x04, 0x17
        /*002a*/ 	.short	(.L_111 - .L_110)
.L_110:
        /*002c*/ 	.word	0x00000000
        /*0030*/ 	.short	0x0000
        /*0032*/ 	.short	0x0000
        /*0034*/ 	.byte	0x00, 0xf5, 0x21, 0x00


	//----- nvinfo : EIATTR_SPARSE_MMA_MASK
	.align		4
.L_111:
        /*0038*/ 	.byte	0x03, 0x50
        /*003a*/ 	.short	0x0000


	//----- nvinfo : EIATTR_MAXREG_COUNT
	.align		4
        /*003c*/ 	.byte	0x03, 0x1b
        /*003e*/ 	.short	0x00ff


	//----- nvinfo : EIATTR_MERCURY_ISA_VERSION
	.align		4
        /*0040*/ 	.byte	0x03, 0x5f
        /*0042*/ 	.short	0x0101


	//----- nvinfo : EIATTR_VRC_CTA_INIT_COUNT
	.align		4
        /*0044*/ 	.byte	0x02, 0x4a
	.zero		1
	.zero		1


	//----- nvinfo : EIATTR_EXIT_INSTR_OFFSETS
	.align		4
        /*0048*/ 	.byte	0x04, 0x1c
        /*004a*/ 	.short	(.L_113 - .L_112)


	//   ....[0]....
.L_112:
        /*004c*/ 	.word	0x00000010


	//----- nvinfo : EIATTR_CBANK_PARAM_SIZE
	.align		4
.L_113:
        /*0050*/ 	.byte	0x03, 0x19
        /*0052*/ 	.short	0x0014


	//----- nvinfo : EIATTR_PARAM_CBANK
	.align		4
        /*0054*/ 	.byte	0x04, 0x0a
        /*0056*/ 	.short	(.L_115 - .L_114)
	.align		4
.L_114:
        /*0058*/ 	.word	index@(.nv.constant0._Z4readPfS_i)
        /*005c*/ 	.short	0x0380
        /*005e*/ 	.short	0x0014


	//----- nvinfo : EIATTR_SW_WAR
	.align		4
.L_115:
        /*0060*/ 	.byte	0x04, 0x36
        /*0062*/ 	.short	(.L_117 - .L_116)
.L_116:
        /*0064*/ 	.word	0x00000008
.L_117:


//--------------------- .nv.info._Z5writePfS_i    --------------------------
	.section	.nv.info._Z5writePfS_i,"",@"SHT_CUDA_INFO"
	.sectionflags	@""
	.align	4


	//----- nvinfo : EIATTR_CUDA_API_VERSION
	.align		4
        /*0000*/ 	.byte	0x04, 0x37
        /*0002*/ 	.short	(.L_119 - .L_118)
.L_118:
        /*0004*/ 	.word	0x00000082


	//----- nvinfo : EIATTR_KPARAM_INFO
	.align		4
.L_119:
        /*0008*/ 	.byte	0x04, 0x17
        /*000a*/ 	.short	(.L_121 - .L_120)
.L_120:
        /*000c*/ 	.word	0x00000000
        /*0010*/ 	.short	0x0002
        /*0012*/ 	.short	0x0010
        /*0014*/ 	.byte	0x00, 0xf0, 0x11, 0x00


	//----- nvinfo : EIATTR_KPARAM_INFO
	.align		4
.L_121:
        /*0018*/ 	.byte	0x04, 0x17
        /*001a*/ 	.short	(.L_123 - .L_122)
.L_122:
        /*001c*/ 	.word	0x00000000
        /*0020*/ 	.short	0x0001
        /*0022*/ 	.short	0x0008
        /*0024*/ 	.byte	0x00, 0xf5, 0x21, 0x00


	//----- nvinfo : EIATTR_KPARAM_INFO
	.align		4
.L_123:
        /*0028*/ 	.byte	0x04, 0x17
        /*002a*/ 	.short	(.L_125 - .L_124)
.L_124:
        /*002c*/ 	.word	0x00000000
        /*0030*/ 	.short	0x0000
        /*0032*/ 	.short	0x0000
        /*0034*/ 	.byte	0x00, 0xf5, 0x21, 0x00


	//----- nvinfo : EIATTR_SPARSE_MMA_MASK
	.align		4
.L_125:
        /*0038*/ 	.byte	0x03, 0x50
        /*003a*/ 	.short	0x0000


	//----- nvinfo : EIATTR_MAXREG_COUNT
	.align		4
        /*003c*/ 	.byte	0x03, 0x1b
        /*003e*/ 	.short	0x00ff


	//----- nvinfo : EIATTR_MERCURY_ISA_VERSION
	.align		4
        /*0040*/ 	.byte	0x03, 0x5f
        /*0042*/ 	.short	0x0101


	//----- nvinfo : EIATTR_VRC_CTA_INIT_COUNT
	.align		4
        /*0044*/ 	.byte	0x02, 0x4a
	.zero		1
	.zero		1


	//----- nvinfo : EIATTR_EXIT_INSTR_OFFSETS
	.align		4
        /*0048*/ 	.byte	0x04, 0x1c
        /*004a*/ 	.short	(.L_127 - .L_126)


	//   ....[0]....
.L_126:
        /*004c*/ 	.word	0x00000040


	//   ....[1]....
        /*0050*/ 	.word	0x00000370


	//   ....[2]....
        /*0054*/ 	.word	0x00000500


	//   ....[3]....
        /*0058*/ 	.word	0x000005a0


	//----- nvinfo : EIATTR_CBANK_PARAM_SIZE
	.align		4
.L_127:
        /*005c*/ 	.byte	0x03, 0x19
        /*005e*/ 	.short	0x0014


	//----- nvinfo : EIATTR_PARAM_CBANK
	.align		4
        /*0060*/ 	.byte	0x04, 0x0a
        /*0062*/ 	.short	(.L_129 - .L_128)
	.align		4
.L_128:
        /*0064*/ 	.word	index@(.nv.constant0._Z5writePfS_i)
        /*0068*/ 	.short	0x0380
        /*006a*/ 	.short	0x0014


	//----- nvinfo : EIATTR_SW_WAR
	.align		4
.L_129:
        /*006c*/ 	.byte	0x04, 0x36
        /*006e*/ 	.short	(.L_131 - .L_130)
.L_130:
        /*0070*/ 	.word	0x00000008
.L_131:


//--------------------- .nv.callgraph             --------------------------
	.section	.nv.callgraph,"",@"SHT_CUDA_CALLGRAPH"
	.align	4
	.sectionentsize	8
	.align		4
        /*0000*/ 	.word	0x00000000
	.align		4
        /*0004*/ 	.word	0xffffffff
	.align		4
        /*0008*/ 	.word	0x00000000
	.align		4
        /*000c*/ 	.word	0xfffffffe
	.align		4
        /*0010*/ 	.word	0x00000000
	.align		4
        /*0014*/ 	.word	0xfffffffd
	.align		4
        /*0018*/ 	.word	0x00000000
	.align		4
        /*001c*/ 	.word	0xfffffffc


//--------------------- .text._Z17neighbor_parallelIfEvPfS0_ --------------------------
	.section	.text._Z17neighbor_parallelIfEvPfS0_,"ax",@progbits
	.align	128
        .global         _Z17neighbor_parallelIfEvPfS0_
        .type           _Z17neighbor_parallelIfEvPfS0_,@function
        .size           _Z17neighbor_parallelIfEvPfS0_,(.L_x_19 - _Z17neighbor_parallelIfEvPfS0_)
        .other          _Z17neighbor_parallelIfEvPfS0_,@"STO_CUDA_ENTRY STV_DEFAULT"
_Z17neighbor_parallelIfEvPfS0_:
.text._Z17neighbor_parallelIfEvPfS0_:
[----:B------:R-:W-:Y:S01]  /*0000*/  LDC R1, c[0x0][0x37c] ;  /* 0x0000df00ff017b82 */ /* 0x000fe20000000800 */
[----:B------:R-:W0:Y:S07]  /*0010*/  S2R R3, SR_TID.X ;  /* 0x0000000000037919 */ /* 0x000e2e0000002100 */
[----:B------:R-:W1:Y:S01]  /*0020*/  LDC.64 R4, c[0x0][0x380] ;  /* 0x0000e000ff047b82 */ /* 0x000e620000000a00 */
[----:B------:R-:W0:Y:S01]  /*0030*/  LDCU UR4, c[0x0][0x360] ;  /* 0x00006c00ff0477ac */ /* 0x000e220008000800 */
[----:B------:R-:W0:Y:S01]  /*0040*/  S2R R0, SR_CTAID.X ;  /* 0x0000000000007919 */ /* 0x000e220000002500 */
[----:B------:R-:W2:Y:S01]  /*0050*/  LDCU.64 UR8, c[0x0][0x358] ;  /* 0x00006b00ff0877ac */ /* 0x000ea20008000a00 */
[----:B0-----:R-:W-:-:S04]  /*0060*/  IMAD R7, R0, UR4, R3 ;  /* 0x0000000400077c24 */ /* 0x001fc8000f8e0203 */
[----:B-1----:R-:W-:-:S06]  /*0070*/  IMAD.WIDE.U32 R4, R7, 0x4, R4 ;  /* 0x0000000407047825 */ /* 0x002fcc00078e0004 */
[----:B--2---:R-:W2:Y:S01]  /*0080*/  LDG.E R5, desc[UR8][R4.64] ;  /* 0x0000000804057981 */ /* 0x004ea2000c1e1900 */
[----:B------:R-:W0:Y:S01]  /*0090*/  S2UR UR6, SR_CgaCtaId ;  /* 0x00000000000679c3 */ /* 0x000e220000008800 */
[----:B------:R-:W-:Y:S01]  /*00a0*/  UMOV UR4, 0x400 ;  /* 0x0000040000047882 */ /* 0x000fe20000000000 */
[----:B------:R-:W1:Y:S02]  /*00b0*/  LDCU UR5, c[0x0][0x370] ;  /* 0x00006e00ff0577ac */ /* 0x000e640008000800 */
[----:B-1----:R-:W-:Y:S02]  /*00c0*/  USHF.L.U32 UR5, UR5, 0xa, URZ ;  /* 0x0000000a05057899 */ /* 0x002fe400080006ff */
[----:B0-----:R-:W-:-:S04]  /*00d0*/  ULEA UR4, UR6, UR4, 0x18 ;  /* 0x0000000406047291 */ /* 0x001fc8000f8ec0ff */
[----:B------:R-:W-:Y:S02]  /*00e0*/  ISETP.GE.U32.AND P0, PT, R7, UR5, PT ;  /* 0x0000000507007c0c */ /* 0x000fe4000bf06070 */
[----:B------:R-:W-:-:S05]  /*00f0*/  LEA R2, R3, UR4, 0x2 ;  /* 0x0000000403027c11 */ /* 0x000fca000f8e10ff */
[----:B--2---:R0:W-:Y:S01]  /*0100*/  STS [R2], R5 ;  /* 0x0000000502007388 */ /* 0x0041e20000000800 */
[----:B------:R-:W-:Y:S06]  /*0110*/  BAR.SYNC.DEFER_BLOCKING 0x0 ;  /* 0x0000000000007b1d */ /* 0x000fec0000010000 */
[----:B------:R-:W-:Y:S05]  /*0120*/  @P0 EXIT ;  /* 0x000000000000094d */ /* 0x000fea0003800000 */
[C---:B------:R-:W-:Y:S02]  /*0130*/  LOP3.LUT R4, R3.reuse, 0x1, RZ, 0xc0, !PT ;  /* 0x0000000103047812 */ /* 0x040fe400078ec0ff */
[C---:B------:R-:W-:Y:S02]  /*0140*/  LOP3.LUT P1, RZ, R3.reuse, 0x3, RZ, 0xc0, !PT ;  /* 0x0000000303ff7812 */ /* 0x040fe4000782c0ff */
[----:B------:R-:W-:Y:S02]  /*0150*/  ISETP.NE.U32.AND P0, PT, R4, 0x1, PT ;  /* 0x000000010400780c */ /* 0x000fe40003f05070 */
[----:B------:R-:W-:Y:S02]  /*0160*/  ISETP.GT.U32.OR P1, PT, R3, 0x3fd, P1 ;  /* 0x000003fd0300780c */ /* 0x000fe40000f24470 */
[----:B------:R-:W-:-:S13]  /*0170*/  ISETP.NE.U32.AND.EX P0, PT, RZ, RZ, PT, P0 ;  /* 0x000000ffff00720c */ /* 0x000fda0003f05100 */
[----:B------:R-:W-:Y:S04]  /*0180*/  @P0 LDS R4, [R2+0x4] ;  /* 0x0000040002040984 */ /* 0x000fe80000000800 */
[----:B0-----:R-:W0:Y:S02]  /*0190*/  @P0 LDS R5, [R2] ;  /* 0x0000000002050984 */ /* 0x001e240000000800 */
[----:B0-----:R-:W-:-:S05]  /*01a0*/  @P0 FADD R5, R4, R5 ;  /* 0x0000000504050221 */ /* 0x001fca0000000000 */
[----:B------:R-:W-:Y:S01]  /*01b0*/  @P0 STS [R2], R5 ;  /* 0x0000000502000388 */ /* 0x000fe20000000800 */
[----:B------:R-:W-:Y:S01]  /*01c0*/  BAR.SYNC.DEFER_BLOCKING 0x0 ;  /* 0x0000000000007b1d */ /* 0x000fe20000010000 */
[----:B------:R-:W-:-:S04]  /*01d0*/  LOP3.LUT P0, RZ, R3, 0x7, RZ, 0xc0, !PT ;  /* 0x0000000703ff7812 */ /* 0x000fc8000780c0ff */
[----:B------:R-:W-:Y:S01]  /*01e0*/  ISETP.GT.U32.OR P0, PT, R3, 0x3fb, P0 ;  /* 0x000003fb0300780c */ /* 0x000fe20000704470 */
[----:B------:R-:W-:Y:S04]  /*01f0*/  @!P1 LDS R4, [R2+0x8] ;  /* 0x0000080002049984 */ /* 0x000fe80000000800 */
[----:B------:R-:W0:Y:S02]  /*0200*/  @!P1 LDS R7, [R2] ;  /* 0x0000000002079984 */ /* 0x000e240000000800 */
[----:B0-----:R-:W-:-:S05]  /*0210*/  @!P1 FADD R7, R4, R7 ;  /* 0x0000000704079221 */ /* 0x001fca0000000000 */
[----:B------:R-:W-:Y:S01]  /*0220*/  @!P1 STS [R2], R7 ;  /* 0x0000000702009388 */ /* 0x000fe20000000800 */
        /* <DEDUP_REMOVED lines=43> */
[----:B------:R-:W-:-:S05]  /*04e0*/  ISETP.NE.AND P1, PT, R3, RZ, PT ;  /* 0x000000ff0300720c */ /* 0x000fca0003f25270 */
[----:B------:R-:W-:Y:S04]  /*04f0*/  @!P0 LDS R4, [R2+0x400] ;  /* 0x0004000002048984 */ /* 0x000fe80000000800 */
[----:B------:R-:W0:Y:S02]  /*0500*/  @!P0 LDS R9, [R2] ;  /* 0x0000000002098984 */ /* 0x000e240000000800 */
[----:B0-----:R-:W-:-:S05]  /*0510*/  @!P0 FADD R9, R4, R9 ;  /* 0x0000000904098221 */ /* 0x001fca0000000000 */
[----:B------:R-:W-:Y:S01]  /*0520*/  @!P0 STS [R2], R9 ;  /* 0x0000000902008388 */ /* 0x000fe20000000800 */
[----:B------:R-:W-:Y:S06]  /*0530*/  BAR.SYNC.DEFER_BLOCKING 0x0 ;  /* 0x0000000000007b1d */ /* 0x000fec0000010000 */
[----:B------:R-:W-:Y:S04]  /*0540*/  @!P1 LDS R3, [UR4+0x800] ;  /* 0x00080004ff039984 */ /* 0x000fe80008000800 */
[----:B------:R-:W0:Y:S02]  /*0550*/  @!P1 LDS R4, [R2] ;  /* 0x0000000002049984 */ /* 0x000e240000000800 */
[----:B0-----:R-:W-:-:S05]  /*0560*/  @!P1 FADD R3, R3, R4 ;  /* 0x0000000403039221 */ /* 0x001fca0000000000 */
[----:B------:R0:W-:Y:S01]  /*0570*/  @!P1 STS [R2], R3 ;  /* 0x0000000302009388 */ /* 0x0001e20000000800 */
[----:B------:R-:W-:Y:S08]  /*0580*/  BAR.SYNC.DEFER_BLOCKING 0x0 ;  /* 0x0000000000007b1d */ /* 0x000ff00000010000 */
[----:B------:R-:W-:Y:S06]  /*0590*/  BAR.SYNC.DEFER_BLOCKING 0x0 ;  /* 0x0000000000007b1d */ /* 0x000fec0000010000 */
[----:B0-----:R-:W-:Y:S05]  /*05a0*/  @P1 EXIT ;  /* 0x000000000000194d */ /* 0x001fea0003800000 */
[----:B------:R-:W0:Y:S01]  /*05b0*/  LDS R5, [UR4] ;  /* 0x00000004ff057984 */ /* 0x000e220008000800 */
[----:B------:R-:W1:Y:S02]  /*05c0*/  LDC.64 R2, c[0x0][0x388] ;  /* 0x0000e200ff027b82 */ /* 0x000e640000000a00 */
[----:B-1----:R-:W-:-:S05]  /*05d0*/  IMAD.WIDE.U32 R2, R0, 0x4, R2 ;  /* 0x0000000400027825 */ /* 0x002fca00078e0002 */
[----:B0-----:R-:W-:Y:S01]  /*05e0*/  STG.E desc[UR8][R2.64], R5 ;  /* 0x0000000502007986 */ /* 0x001fe2000c101908 */
[----:B------:R-:W-:Y:S05]  /*05f0*/  EXIT ;  /* 0x000000000000794d */ /* 0x000fea0003800000 */
.L_x_0:
[----:B------:R-:W-:-:S00]  /*0600*/  BRA `(.L_x_0) ;  /* 0xfffffffc00fc7947 */ /* 0x000fc0000383ffff */
[----:B------:R-:W-:-:S00]  /*0610*/  NOP ;  /* 0x0000000000007918 */ /* 0x000fc00000000000 */
        /* <DEDUP_REMOVED lines=14> */
.L_x_19:


//--------------------- .text._Z6unrollIfEvPfS0_  --------------------------
	.section	.text._Z6unrollIfEvPfS0_,"ax",@progbits
	.align	128
        .global         _Z6unrollIfEvPfS0_
        .type           _Z6unrollIfEvPfS0_,@function
        .size           _Z6unrollIfEvPfS0_,(.L_x_20 - _Z6unrollIfEvPfS0_)
        .other          _Z6unrollIfEvPfS0_,@"STO_CUDA_ENTRY STV_DEFAULT"
_Z6unrollIfEvPfS0_:
.text._Z6unrollIfEvPfS0_:
[----:B------:R-:W-:Y:S01]  /*0000*/  LDC R1, c[0x0][0x37c] ;  /* 0x0000df00ff017b82 */ /* 0x000fe20000000800 */
[----:B------:R-:W0:Y:S07]  /*0010*/  S2R R0, SR_CTAID.X ;  /* 0x0000000000007919 */ /* 0x000e2e0000002500 */
[----:B------:R-:W0:Y:S01]  /*0020*/  LDC R11, c[0x0][0x360] ;  /* 0x0000d800ff0b7b82 */ /* 0x000e220000000800 */
[----:B------:R-:W1:Y:S01]  /*0030*/  LDCU.64 UR6, c[0x0][0x358] ;  /* 0x00006b00ff0677ac */ /* 0x000e620008000a00 */
[----:B------:R-:W2:Y:S06]  /*0040*/  S2R R9, SR_TID.X ;  /* 0x0000000000097919 */ /* 0x000eac0000002100 */
[----:B------:R-:W3:Y:S01]  /*0050*/  LDC.64 R4, c[0x0][0x380] ;  /* 0x0000e000ff047b82 */ /* 0x000ee20000000a00 */
[----:B0-----:R-:W-:-:S04]  /*0060*/  IMAD R2, R11, R0, RZ ;  /* 0x000000000b027224 */ /* 0x001fc800078e02ff */
[----:B--2---:R-:W-:-:S04]  /*0070*/  IMAD R3, R2, 0x2, R9 ;  /* 0x0000000202037824 */ /* 0x004fc800078e0209 */
[----:B---3--:R-:W-:-:S03]  /*0080*/  IMAD.WIDE.U32 R4, R3, 0x4, R4 ;  /* 0x0000000403047825 */ /* 0x008fc600078e0004 */
[----:B------:R-:W-:-:S03]  /*0090*/  LEA R6, P0, R11, R4, 0x2 ;  /* 0x000000040b067211 */ /* 0x000fc600078010ff */
[----:B-1----:R-:W2:Y:S02]  /*00a0*/  LDG.E R4, desc[UR6][R4.64] ;  /* 0x0000000604047981 */ /* 0x002ea4000c1e1900 */
[----:B------:R-:W-:-:S06]  /*00b0*/  IMAD.X R7, RZ, RZ, R5, P0 ;  /* 0x000000ffff077224 */ /* 0x000fcc00000e0605 */
[----:B------:R-:W2:Y:S01]  /*00c0*/  LDG.E R7, desc[UR6][R6.64] ;  /* 0x0000000606077981 */ /* 0x000ea2000c1e1900 */
[----:B------:R-:W0:Y:S01]  /*00d0*/  S2UR UR5, SR_CgaCtaId ;  /* 0x00000000000579c3 */ /* 0x000e220000008800 */
[----:B------:R-:W-:Y:S01]  /*00e0*/  UMOV UR4, 0x400 ;  /* 0x0000040000047882 */ /* 0x000fe20000000000 */
[----:B------:R-:W-:Y:S02]  /*00f0*/  ISETP.GE.U32.AND P0, PT, R11, 0x42, PT ;  /* 0x000000420b00780c */ /* 0x000fe40003f06070 */
[C---:B------:R-:W-:Y:S02]  /*0100*/  ISETP.GT.U32.AND P1, PT, R9.reuse, 0x1f, PT ;  /* 0x0000001f0900780c */ /* 0x040fe40003f24070 */
[----:B------:R-:W-:Y:S01]  /*0110*/  ISETP.NE.AND P2, PT, R9, RZ, PT ;  /* 0x000000ff0900720c */ /* 0x000fe20003f45270 */
[----:B0-----:R-:W-:-:S06]  /*0120*/  ULEA UR4, UR5, UR4, 0x18 ;  /* 0x0000000405047291 */ /* 0x001fcc000f8ec0ff */
[----:B------:R-:W-:Y:S01]  /*0130*/  LEA R2, R9, UR4, 0x2 ;  /* 0x0000000409027c11 */ /* 0x000fe2000f8e10ff */
[----:B--2---:R-:W-:-:S05]  /*0140*/  FADD R3, R4, R7 ;  /* 0x0000000704037221 */ /* 0x004fca0000000000 */
[----:B------:R0:W-:Y:S01]  /*0150*/  STS [R2], R3 ;  /* 0x0000000302007388 */ /* 0x0001e20000000800 */
[----:B------:R-:W-:Y:S06]  /*0160*/  BAR.SYNC.DEFER_BLOCKING 0x0 ;  /* 0x0000000000007b1d */ /* 0x000fec0000010000 */
[----:B------:R-:W-:Y:S05]  /*0170*/  @!P0 BRA `(.L_x_1) ;  /* 0x0000000000448947 */ /* 0x000fea0003800000 */
[----:B------:R-:W-:Y:S01]  /*0180*/  HFMA2 R8, -RZ, RZ, 0, 0 ;  /* 0x00000000ff087431 */ /* 0x000fe200000001ff */
[----:B------:R-:W-:-:S07]  /*0190*/  SHF.R.U32.HI R11, RZ, 0x1, R11 ;  /* 0x00000001ff0b7819 */ /* 0x000fce000001160b */
.L_x_2:
[----:B------:R-:W-:Y:S02]  /*01a0*/  ISETP.GT.U32.AND P0, PT, R11, R9, PT ;  /* 0x000000090b00720c */ /* 0x000fe40003f04070 */
[----:B------:R-:W-:Y:S02]  /*01b0*/  SHF.R.U32.HI R6, RZ, 0x1, R8 ;  /* 0x00000001ff067819 */ /* 0x000fe40000011608 */
[----:B------:R-:W-:-:S13]  /*01c0*/  ISETP.GT.U32.AND.EX P0, PT, R8, RZ, PT, P0 ;  /* 0x000000ff0800720c */ /* 0x000fda0003f04100 */
[----:B0-----:R-:W-:Y:S01]  /*01d0*/  @P0 IMAD R3, R11, 0x4, R2 ;  /* 0x000000040b030824 */ /* 0x001fe200078e0202 */
[----:B------:R-:W-:Y:S05]  /*01e0*/  @P0 LDS R4, [R2] ;  /* 0x0000000002040984 */ /* 0x000fea0000000800 */
[----:B------:R-:W0:Y:S02]  /*01f0*/  @P0 LDS R3, [R3] ;  /* 0x0000000003030984 */ /* 0x000e240000000800 */
[----:B0-----:R-:W-:Y:S01]  /*0200*/  @P0 FADD R5, R3, R4 ;  /* 0x0000000403050221 */ /* 0x001fe20000000000 */
[----:B------:R-:W-:-:S04]  /*0210*/  SHF.R.U64 R4, R11, 0x1, R8 ;  /* 0x000000010b047819 */ /* 0x000fc80000001208 */
[----:B------:R1:W-:Y:S01]  /*0220*/  @P0 STS [R2], R5 ;  /* 0x0000000502000388 */ /* 0x0003e20000000800 */
[----:B------:R-:W-:Y:S01]  /*0230*/  BAR.SYNC.DEFER_BLOCKING 0x0 ;  /* 0x0000000000007b1d */ /* 0x000fe20000010000 */
[----:B------:R-:W-:Y:S02]  /*0240*/  ISETP.GT.U32.AND P0, PT, R11, 0x41, PT ;  /* 0x000000410b00780c */ /* 0x000fe40003f04070 */
[----:B------:R-:W-:Y:S02]  /*0250*/  MOV R11, R4 ;  /* 0x00000004000b7202 */ /* 0x000fe40000000f00 */
[----:B------:R-:W-:Y:S02]  /*0260*/  ISETP.GT.U32.AND.EX P0, PT, R8, RZ, PT, P0 ;  /* 0x000000ff0800720c */ /* 0x000fe40003f04100 */
[----:B------:R-:W-:-:S11]  /*0270*/  MOV R8, R6 ;  /* 0x0000000600087202 */ /* 0x000fd60000000f00 */
[----:B-1----:R-:W-:Y:S05]  /*0280*/  @P0 BRA `(.L_x_2) ;  /* 0xfffffffc00c40947 */ /* 0x002fea000383ffff */
.L_x_1:
[----:B------:R-:W-:Y:S05]  /*0290*/  @P1 BRA `(.L_x_3) ;  /* 0x0000000000781947 */ /* 0x000fea0003800000 */
[----:B0-----:R-:W-:Y:S01]  /*02a0*/  LDS R3, [R2+0x80] ;  /* 0x0000800002037984 */ /* 0x001fe20000000800 */
[----:B------:R-:W-:Y:S05]  /*02b0*/  WARPSYNC.ALL ;  /* 0x0000000000007948 */ /* 0x000fea0003800000 */
[----:B------:R-:W0:Y:S02]  /*02c0*/  LDS R4, [R2] ;  /* 0x0000000002047984 */ /* 0x000e240000000800 */
[----:B0-----:R-:W-:-:S05]  /*02d0*/  FADD R3, R3, R4 ;  /* 0x0000000403037221 */ /* 0x001fca0000000000 */
[----:B------:R-:W-:Y:S01]  /*02e0*/  STS [R2], R3 ;  /* 0x0000000302007388 */ /* 0x000fe20000000800 */
[----:B------:R-:W-:Y:S06]  /*02f0*/  BAR.SYNC.DEFER_BLOCKING 0x0 ;  /* 0x0000000000007b1d */ /* 0x000fec0000010000 */
[----:B------:R-:W-:Y:S04]  /*0300*/  LDS R4, [R2+0x40] ;  /* 0x0000400002047984 */ /* 0x000fe80000000800 */
        /* <DEDUP_REMOVED lines=22> */
[----:B------:R1:W-:Y:S02]  /*0470*/  STS [R2], R7 ;  /* 0x0000000702007388 */ /* 0x0003e40000000800 */
.L_x_3:
[----:B------:R-:W-:Y:S05]  /*0480*/  WARPSYNC.ALL ;  /* 0x0000000000007948 */ /* 0x000fea0003800000 */
[----:B------:R-:W-:Y:S06]  /*0490*/  BAR.SYNC.DEFER_BLOCKING 0x0 ;  /* 0x0000000000007b1d */ /* 0x000fec0000010000 */
[----:B------:R-:W-:Y:S05]  /*04a0*/  @P2 EXIT ;  /* 0x000000000000294d */ /* 0x000fea0003800000 */
[----:B------:R-:W2:Y:S01]  /*04b0*/  S2UR UR5, SR_CgaCtaId ;  /* 0x00000000000579c3 */ /* 0x000ea20000008800 */
[----:B------:R-:W-:-:S07]  /*04c0*/  UMOV UR4, 0x400 ;  /* 0x0000040000047882 */ /* 0x000fce0000000000 */
[----:B01----:R-:W0:Y:S01]  /*04d0*/  LDC.64 R2, c[0x0][0x388] ;  /* 0x0000e200ff027b82 */ /* 0x003e220000000a00 */
[----:B--2---:R-:W-:Y:S01]  /*04e0*/  ULEA UR4, UR5, UR4, 0x18 ;  /* 0x0000000405047291 */ /* 0x004fe2000f8ec0ff */
[----:B0-----:R-:W-:-:S08]  /*04f0*/  IMAD.WIDE.U32 R2, R0, 0x4, R2 ;  /* 0x0000000400027825 */ /* 0x001fd000078e0002 */
[----:B------:R-:W0:Y:S04]  /*0500*/  LDS R5, [UR4] ;  /* 0x00000004ff057984 */ /* 0x000e280008000800 */
[----:B0-----:R-:W-:Y:S01]  /*0510*/  STG.E desc[UR6][R2.64], R5 ;  /* 0x0000000502007986 */ /* 0x001fe2000c101906 */
[----:B------:R-:W-:Y:S05]  /*0520*/  EXIT ;  /* 0x000000000000794d */ /* 0x000fea0003800000 */
.L_x_4:
        /* <DEDUP_REMOVED lines=13> */
.L_x_20:


//--------------------- .text._Z8load_addIfEvPfS0_ --------------------------
	.section	.text._Z8load_addIfEvPfS0_,"ax",@progbits
	.align	128
        .global         _Z8load_addIfEvPfS0_
        .type           _Z8load_addIfEvPfS0_,@function
        .size           _Z8load_addIfEvPfS0_,(.L_x_21 - _Z8load_addIfEvPfS0_)
        .other          _Z8load_addIfEvPfS0_,@"STO_CUDA_ENTRY STV_DEFAULT"
_Z8load_addIfEvPfS0_:
.text._Z8load_addIfEvPfS0_:
        /* <DEDUP_REMOVED lines=16> */
[----:B------:R-:W-:Y:S01]  /*0100*/  ISETP.NE.AND P1, PT, R9, RZ, PT ;  /* 0x000000ff0900720c */ /* 0x000fe20003f25270 */
[----:B0-----:R-:W-:-:S06]  /*0110*/  ULEA UR4, UR5, UR4, 0x18 ;  /* 0x0000000405047291 */ /* 0x001fcc000f8ec0ff */
[----:B------:R-:W-:Y:S01]  /*0120*/  LEA R7, R9, UR4, 0x2 ;  /* 0x0000000409077c11 */ /* 0x000fe2000f8e10ff */
[----:B--2---:R-:W-:-:S05]  /*0130*/  FADD R0, R2, R5 ;  /* 0x0000000502007221 */ /* 0x004fca0000000000 */
[----:B------:R0:W-:Y:S01]  /*0140*/  STS [R7], R0 ;  /* 0x0000000007007388 */ /* 0x0001e20000000800 */
[----:B------:R-:W-:Y:S06]  /*0150*/  BAR.SYNC.DEFER_BLOCKING 0x0 ;  /* 0x0000000000007b1d */ /* 0x000fec0000010000 */
[----:B------:R-:W-:Y:S05]  /*0160*/  @!P0 BRA `(.L_x_5) ;  /* 0x0000000000448947 */ /* 0x000fea0003800000 */
[----:B------:R-:W-:Y:S01]  /*0170*/  SHF.R.U32.HI R8, RZ, 0x1, R11 ;  /* 0x00000001ff087819 */ /* 0x000fe2000001160b */
[----:B------:R-:W-:-:S07]  /*0180*/  IMAD.MOV.U32 R5, RZ, RZ, RZ ;  /* 0x000000ffff057224 */ /* 0x000fce00078e00ff */
.L_x_6:
        /* <DEDUP_REMOVED lines=10> */
[----:B------:R-:W-:Y:S01]  /*0230*/  ISETP.GT.U32.AND P0, PT, R8, 0x1, PT ;  /* 0x000000010800780c */ /* 0x000fe20003f04070 */
[----:B------:R-:W-:-:S03]  /*0240*/  IMAD.MOV.U32 R8, RZ, RZ, R3 ;  /* 0x000000ffff087224 */ /* 0x000fc600078e0003 */
[----:B------:R-:W-:Y:S01]  /*0250*/  ISETP.GT.U32.AND.EX P0, PT, R5, RZ, PT, P0 ;  /* 0x000000ff0500720c */ /* 0x000fe20003f04100 */
[----:B------:R-:W-:-:S12]  /*0260*/  IMAD.MOV.U32 R5, RZ, RZ, R4 ;  /* 0x000000ffff057224 */ /* 0x000fd800078e0004 */
[----:B-1----:R-:W-:Y:S05]  /*0270*/  @P0 BRA `(.L_x_6) ;  /* 0xfffffffc00c40947 */ /* 0x002fea000383ffff */
.L_x_5:
[----:B------:R-:W-:Y:S05]  /*0280*/  @P1 EXIT ;  /* 0x000000000000194d */ /* 0x000fea0003800000 */
[----:B------:R-:W1:Y:S01]  /*0290*/  S2UR UR5, SR_CgaCtaId ;  /* 0x00000000000579c3 */ /* 0x000e620000008800 */
[----:B------:R-:W-:-:S07]  /*02a0*/  UMOV UR4, 0x400 ;  /* 0x0000040000047882 */ /* 0x000fce0000000000 */
[----:B------:R-:W2:Y:S01]  /*02b0*/  LDC.64 R2, c[0x0][0x388] ;  /* 0x0000e200ff027b82 */ /* 0x000ea20000000a00 */
[----:B-1----:R-:W-:Y:S01]  /*02c0*/  ULEA UR4, UR5, UR4, 0x18 ;  /* 0x0000000405047291 */ /* 0x002fe2000f8ec0ff */
[----:B--2---:R-:W-:-:S08]  /*02d0*/  IMAD.WIDE.U32 R2, R6, 0x4, R2 ;  /* 0x0000000406027825 */ /* 0x004fd000078e0002 */
[----:B------:R-:W1:Y:S04]  /*02e0*/  LDS R5, [UR4] ;  /* 0x00000004ff057984 */ /* 0x000e680008000800 */
[----:B-1----:R-:W-:Y:S01]  /*02f0*/  STG.E desc[UR6][R2.64], R5 ;  /* 0x0000000502007986 */ /* 0x002fe2000c101906 */
[----:B------:R-:W-:Y:S05]  /*0300*/  EXIT ;  /* 0x000000000000794d */ /* 0x000fea0003800000 */
.L_x_7:
        /* <DEDUP_REMOVED lines=15> */
.L_x_21:


//--------------------- .text._Z21sequential_addressingIfEvPfS0_ --------------------------
	.section	.text._Z21sequential_addressingIfEvPfS0_,"ax",@progbits
	.align	128
        .global         _Z21sequential_addressingIfEvPfS0_
        .type           _Z21sequential_addressingIfEvPfS0_,@function
        .size           _Z21sequential_addressingIfEvPfS0_,(.L_x_22 - _Z21sequential_addressingIfEvPfS0_)
        .other          _Z21sequential_addressingIfEvPfS0_,@"STO_CUDA_ENTRY STV_DEFAULT"
_Z21sequential_addressingIfEvPfS0_:
.text._Z21sequential_addressingIfEvPfS0_:
        /* <DEDUP_REMOVED lines=10> */
[----:B------:R-:W1:Y:S01]  /*00a0*/  LDCU UR5, c[0x0][0x370] ;  /* 0x00006e00ff0577ac */ /* 0x000e620008000800 */
[----:B------:R-:W-:Y:S01]  /*00b0*/  UMOV UR4, 0x400 ;  /* 0x0000040000047882 */ /* 0x000fe20000000000 */
[----:B-1----:R-:W-:Y:S02]  /*00c0*/  USHF.L.U32 UR5, UR5, 0xa, URZ ;  /* 0x0000000a05057899 */ /* 0x002fe400080006ff */
[----:B0-----:R-:W-:-:S04]  /*00d0*/  ULEA UR4, UR6, UR4, 0x18 ;  /* 0x0000000406047291 */ /* 0x001fc8000f8ec0ff */
[----:B------:R-:W-:Y:S02]  /*00e0*/  ISETP.GE.U32.AND P0, PT, R5, UR5, PT ;  /* 0x0000000505007c0c */ /* 0x000fe4000bf06070 */
[----:B------:R-:W-:-:S05]  /*00f0*/  LEA R5, R4, UR4, 0x2 ;  /* 0x0000000404057c11 */ /* 0x000fca000f8e10ff */
[----:B--2---:R0:W-:Y:S01]  /*0100*/  STS [R5], R2 ;  /* 0x0000000205007388 */ /* 0x0041e20000000800 */
[----:B------:R-:W-:Y:S06]  /*0110*/  BAR.SYNC.DEFER_BLOCKING 0x0 ;  /* 0x0000000000007b1d */ /* 0x000fec0000010000 */
[----:B------:R-:W-:Y:S05]  /*0120*/  @P0 EXIT ;  /* 0x000000000000094d */ /* 0x000fea0003800000 */
[----:B------:R-:W-:Y:S01]  /*0130*/  UISETP.GE.U32.AND UP0, UPT, UR7, 0x2, UPT ;  /* 0x000000020700788c */ /* 0x000fe2000bf06070 */
[----:B------:R-:W-:-:S08]  /*0140*/  ISETP.NE.AND P1, PT, R4, RZ, PT ;  /* 0x000000ff0400720c */ /* 0x000fd00003f25270 */
[----:B------:R-:W-:Y:S05]  /*0150*/  BRA.U !UP0, `(.L_x_8) ;  /* 0x0000000108487547 */ /* 0x000fea000b800000 */
[----:B------:R-:W-:Y:S01]  /*0160*/  USHF.R.U32.HI UR4, URZ, 0x1, UR7 ;  /* 0x00000001ff047899 */ /* 0x000fe20008011607 */
[----:B------:R-:W-:-:S05]  /*0170*/  IMAD.MOV.U32 R9, RZ, RZ, RZ ;  /* 0x000000ffff097224 */ /* 0x000fca00078e00ff */
[----:B------:R-:W-:-:S07]  /*0180*/  IMAD.U32 R8, RZ, RZ, UR4 ;  /* 0x00000004ff087e24 */ /* 0x000fce000f8e00ff */
.L_x_9:
[----:B------:R-:W-:Y:S02]  /*0190*/  ISETP.GT.U32.AND P0, PT, R8, R4, PT ;  /* 0x000000040800720c */ /* 0x000fe40003f04070 */
[----:B------:R-:W-:Y:S02]  /*01a0*/  SHF.R.U32.HI R6, RZ, 0x1, R9 ;  /* 0x00000001ff067819 */ /* 0x000fe40000011609 */
[----:B------:R-:W-:-:S13]  /*01b0*/  ISETP.GT.U32.AND.EX P0, PT, R9, RZ, PT, P0 ;  /* 0x000000ff0900720c */ /* 0x000fda0003f04100 */
[----:B------:R-:W-:Y:S01]  /*01c0*/  @P0 IMAD R0, R8, 0x4, R5 ;  /* 0x0000000408000824 */ /* 0x000fe200078e0205 */
        /* <DEDUP_REMOVED lines=11> */
.L_x_8:
[----:B------:R-:W-:Y:S05]  /*0280*/  @P1 EXIT ;  /* 0x000000000000194d */ /* 0x000fea0003800000 */
[----:B------:R-:W1:Y:S01]  /*0290*/  S2UR UR5, SR_CgaCtaId ;  /* 0x00000000000579c3 */ /* 0x000e620000008800 */
[----:B------:R-:W-:-:S07]  /*02a0*/  UMOV UR4, 0x400 ;  /* 0x0000040000047882 */ /* 0x000fce0000000000 */
[----:B0-----:R-:W0:Y:S01]  /*02b0*/  LDC.64 R2, c[0x0][0x388] ;  /* 0x0000e200ff027b82 */ /* 0x001e220000000a00 */
[----:B-1----:R-:W-:Y:S01]  /*02c0*/  ULEA UR4, UR5, UR4, 0x18 ;  /* 0x0000000405047291 */ /* 0x002fe2000f8ec0ff */
[----:B0-----:R-:W-:-:S08]  /*02d0*/  IMAD.WIDE.U32 R2, R7, 0x4, R2 ;  /* 0x0000000407027825 */ /* 0x001fd000078e0002 */
[----:B------:R-:W0:Y:S04]  /*02e0*/  LDS R5, [UR4] ;  /* 0x00000004ff057984 */ /* 0x000e280008000800 */
[----:B0-----:R-:W-:Y:S01]  /*02f0*/  STG.E desc[UR8][R2.64], R5 ;  /* 0x0000000502007986 */ /* 0x001fe2000c101908 */
[----:B------:R-:W-:Y:S05]  /*0300*/  EXIT ;  /* 0x000000000000794d */ /* 0x000fea0003800000 */
.L_x_10:
        /* <DEDUP_REMOVED lines=15> */
.L_x_22:


//--------------------- .text._Z20interleaved_parallelIfEvPfS0_ --------------------------
	.section	.text._Z20interleaved_parallelIfEvPfS0_,"ax",@progbits
	.align	128
        .global         _Z20interleaved_parallelIfEvPfS0_
        .type           _Z20interleaved_parallelIfEvPfS0_,@function
        .size           _Z20interleaved_parallelIfEvPfS0_,(.L_x_23 - _Z20interleaved_parallelIfEvPfS0_)
        .other          _Z20interleaved_parallelIfEvPfS0_,@"STO_CUDA_ENTRY STV_DEFAULT"
_Z20interleaved_parallelIfEvPfS0_:
.text._Z20interleaved_parallelIfEvPfS0_:
        /* <DEDUP_REMOVED lines=12> */
[----:B-1----:R-:W-:Y:S02]  /*00c0*/  UIMAD UR6, UR10, UR6, URZ ;  /* 0x000000060a0672a4 */ /* 0x002fe4000f8e02ff */
        /* <DEDUP_REMOVED lines=9> */
[----:B------:R-:W-:Y:S01]  /*0160*/  UMOV UR6, 0x1 ;  /* 0x0000000100067882 */ /* 0x000fe20000000000 */
[----:B------:R-:W-:-:S05]  /*0170*/  UMOV UR4, URZ ;  /* 0x000000ff00047c82 */ /* 0x000fca0008000000 */
.L_x_12:
[----:B------:R-:W-:Y:S02]  /*0180*/  USHF.L.U32 UR7, UR6, 0x1, URZ ;  /* 0x0000000106077899 */ /* 0x000fe400080006ff */
[----:B------:R-:W-:Y:S02]  /*0190*/  USHF.L.U64.HI UR4, UR6, 0x1, UR4 ;  /* 0x0000000106047899 */ /* 0x000fe40008010204 */
[----:B------:R-:W-:Y:S02]  /*01a0*/  UISETP.GE.U32.AND UP0, UPT, UR7, UR10, UPT ;  /* 0x0000000a0700728c */ /* 0x000fe4000bf06070 */
[C---:B01----:R-:W-:Y:S02]  /*01b0*/  IMAD.WIDE.U32 R2, R4.reuse, UR7, RZ ;  /* 0x0000000704027c25 */ /* 0x043fe4000f8e00ff */
[----:B------:R-:W-:Y:S02]  /*01c0*/  UISETP.GE.U32.AND.EX UP0, UPT, UR4, URZ, UPT, UP0 ;  /* 0x000000ff0400728c */ /* 0x000fe4000bf06100 */
[----:B------:R-:W-:Y:S01]  /*01d0*/  IMAD R5, R4, UR4, RZ ;  /* 0x0000000404057c24 */ /* 0x000fe2000f8e02ff */
[----:B------:R-:W-:-:S03]  /*01e0*/  ISETP.GE.U32.AND P0, PT, R2, UR10, PT ;  /* 0x0000000a02007c0c */ /* 0x000fc6000bf06070 */
[----:B------:R-:W-:-:S05]  /*01f0*/  IMAD.IADD R0, R3, 0x1, R5 ;  /* 0x0000000103007824 */ /* 0x000fca00078e0205 */
[----:B------:R-:W-:-:S13]  /*0200*/  ISETP.GE.U32.AND.EX P0, PT, R0, RZ, PT, P0 ;  /* 0x000000ff0000720c */ /* 0x000fda0003f06100 */
[C---:B------:R-:W-:Y:S01]  /*0210*/  @!P0 IADD3 R0, PT, PT, R2.reuse, UR6, RZ ;  /* 0x0000000602008c10 */ /* 0x040fe2000fffe0ff */
[----:B------:R-:W-:Y:S01]  /*0220*/  UMOV UR6, UR7 ;  /* 0x0000000700067c82 */ /* 0x000fe20008000000 */
[----:B------:R-:W-:Y:S02]  /*0230*/  @!P0 LEA R2, R2, UR5, 0x2 ;  /* 0x0000000502028c11 */ /* 0x000fe4000f8e10ff */
[----:B------:R-:W-:-:S03]  /*0240*/  @!P0 LEA R0, R0, UR5, 0x2 ;  /* 0x0000000500008c11 */ /* 0x000fc6000f8e10ff */
[----:B------:R-:W-:Y:S04]  /*0250*/  @!P0 LDS R3, [R2] ;  /* 0x0000000002038984 */ /* 0x000fe80000000800 */
[----:B------:R-:W0:Y:S02]  /*0260*/  @!P0 LDS R0, [R0] ;  /* 0x0000000000008984 */ /* 0x000e240000000800 */
[----:B0-----:R-:W-:-:S05]  /*0270*/  @!P0 FADD R3, R0, R3 ;  /* 0x0000000300038221 */ /* 0x001fca0000000000 */
[----:B------:R1:W-:Y:S01]  /*0280*/  @!P0 STS [R2], R3 ;  /* 0x0000000302008388 */ /* 0x0003e20000000800 */
[----:B------:R-:W-:Y:S06]  /*0290*/  BAR.SYNC.DEFER_BLOCKING 0x0 ;  /* 0x0000000000007b1d */ /* 0x000fec0000010000 */
[----:B------:R-:W-:Y:S05]  /*02a0*/  BRA.U !UP0, `(.L_x_12) ;  /* 0xfffffffd08b47547 */ /* 0x000fea000b83ffff */
.L_x_11:
        /* <DEDUP_REMOVED lines=9> */
.L_x_13:
        /* <DEDUP_REMOVED lines=12> */
.L_x_23:


//--------------------- .text._Z4readPfS_i        --------------------------
	.section	.text._Z4readPfS_i,"ax",@progbits
	.align	128
        .global         _Z4readPfS_i
        .type           _Z4readPfS_i,@function
        .size           _Z4readPfS_i,(.L_x_24 - _Z4readPfS_i)
        .other          _Z4readPfS_i,@"STO_CUDA_ENTRY STV_DEFAULT"
_Z4readPfS_i:
.text._Z4readPfS_i:
[----:B------:R-:W-:Y:S01]  /*0000*/  LDC R1, c[0x0][0x37c] ;  /* 0x0000df00ff017b82 */ /* 0x000fe20000000800 */
[----:B------:R-:W-:Y:S05]  /*0010*/  EXIT ;  /* 0x000000000000794d */ /* 0x000fea0003800000 */
.L_x_14:
        /* <DEDUP_REMOVED lines=14> */
.L_x_24:


//--------------------- .text._Z5writePfS_i       --------------------------
	.section	.text._Z5writePfS_i,"ax",@progbits
	.align	128
        .global         _Z5writePfS_i
        .type           _Z5writePfS_i,@function
        .size           _Z5writePfS_i,(.L_x_25 - _Z5writePfS_i)
        .other          _Z5writePfS_i,@"STO_CUDA_ENTRY STV_DEFAULT"
_Z5writePfS_i:
.text._Z5writePfS_i:
[----:B------:R-:W-:Y:S08]  /*0000*/  LDC R1, c[0x0][0x37c] ;  /* 0x0000df00ff017b82 */ /* 0x000ff00000000800 */
[----:B------:R-:W0:Y:S01]  /*0010*/  LDC R5, c[0x0][0x390] ;  /* 0x0000e400ff057b82 */ /* 0x000e220000000800 */
[----:B------:R-:W1:Y:S01]  /*0020*/  S2R R0, SR_CTAID.X ;  /* 0x0000000000007919 */ /* 0x000e620000002500 */
[----:B0-----:R-:W-:-:S13]  /*0030*/  ISETP.GE.AND P0, PT, R5, 0x1, PT ;  /* 0x000000010500780c */ /* 0x001fda0003f06270 */
[----:B-1----:R-:W-:Y:S05]  /*0040*/  @!P0 EXIT ;  /* 0x000000000000894d */ /* 0x002fea0003800000 */
[----:B------:R-:W0:Y:S01]  /*0050*/  S2R R4, SR_TID.Y ;  /* 0x0000000000047919 */ /* 0x000e220000002200 */
[C---:B------:R-:W-:Y:S01]  /*0060*/  ISETP.GE.U32.AND P1, PT, R5.reuse, 0x4, PT ;  /* 0x000000040500780c */ /* 0x040fe20003f26070 */
[----:B------:R-:W1:Y:S01]  /*0070*/  LDCU.64 UR8, c[0x0][0x358] ;  /* 0x00006b00ff0877ac */ /* 0x000e620008000a00 */
[----:B------:R-:W-:Y:S01]  /*0080*/  LOP3.LUT R6, R5, 0x3, RZ, 0xc0, !PT ;  /* 0x0000000305067812 */ /* 0x000fe200078ec0ff */
[----:B------:R-:W0:Y:S03]  /*0090*/  S2R R7, SR_CTAID.Y ;  /* 0x0000000000077919 */ /* 0x000e260000002600 */
[----:B------:R-:W-:Y:S01]  /*00a0*/  ISETP.NE.AND P0, PT, R6, RZ, PT ;  /* 0x000000ff0600720c */ /* 0x000fe20003f05270 */
[----:B------:R-:W2:Y:S01]  /*00b0*/  S2R R3, SR_TID.X ;  /* 0x0000000000037919 */ /* 0x000ea20000002100 */
[----:B0-----:R-:W-:Y:S02]  /*00c0*/  IMAD R4, R7, 0x10, R4 ;  /* 0x0000001007047824 */ /* 0x001fe400078e0204 */
[----:B------:R-:W-:-:S02]  /*00d0*/  HFMA2 R7, -RZ, RZ, 0, 0 ;  /* 0x00000000ff077431 */ /* 0x000fc400000001ff */
[----:B--2---:R-:W-:Y:S02]  /*00e0*/  IMAD R0, R0, 0x10, R3 ;  /* 0x0000001000007824 */ /* 0x004fe400078e0203 */
[----:B------:R-:W-:Y:S01]  /*00f0*/  IMAD R4, R4, R5, RZ ;  /* 0x0000000504047224 */ /* 0x000fe200078e02ff */
[----:B-1----:R-:W-:Y:S06]  /*0100*/  @!P1 BRA `(.L_x_15) ;  /* 0x0000000000989947 */ /* 0x002fec0003800000 */
[----:B------:R-:W0:Y:S01]  /*0110*/  LDC.64 R8, c[0x0][0x380] ;  /* 0x0000e000ff087b82 */ /* 0x000e220000000a00 */
[----:B------:R-:W-:Y:S01]  /*0120*/  LOP3.LUT R7, R5, 0x7ffffffc, RZ, 0xc0, !PT ;  /* 0x7ffffffc05077812 */ /* 0x000fe200078ec0ff */
[----:B------:R-:W-:Y:S01]  /*0130*/  IMAD.MOV.U32 R25, RZ, RZ, R0 ;  /* 0x000000ffff197224 */ /* 0x000fe200078e0000 */
[----:B------:R-:W-:-:S05]  /*0140*/  UMOV UR4, URZ ;  /* 0x000000ff00047c82 */ /* 0x000fca0008000000 */
[----:B------:R-:W1:Y:S01]  /*0150*/  LDC.64 R2, c[0x0][0x388] ;  /* 0x0000e200ff027b82 */ /* 0x000e620000000a00 */
[----:B0-----:R-:W-:-:S03]  /*0160*/  IMAD.WIDE.U32 R8, R4, 0x4, R8 ;  /* 0x0000000404087825 */ /* 0x001fc600078e0008 */
[----:B------:R-:W-:Y:S01]  /*0170*/  IADD3 R16, P1, PT, R8, 0x8, RZ ;  /* 0x0000000808107810 */ /* 0x000fe20007f3e0ff */
[----:B-1----:R-:W-:-:S04]  /*0180*/  IMAD.WIDE.U32 R10, R5, 0x8, R2 ;  /* 0x00000008050a7825 */ /* 0x002fc800078e0002 */
[----:B------:R-:W-:Y:S02]  /*0190*/  IMAD.X R17, RZ, RZ, R9, P1 ;  /* 0x000000ffff117224 */ /* 0x000fe400008e0609 */
[----:B------:R-:W-:-:S04]  /*01a0*/  IMAD.WIDE.U32 R8, R5, 0x4, R2 ;  /* 0x0000000405087825 */ /* 0x000fc800078e0002 */
[----:B------:R-:W-:-:S07]  /*01b0*/  IMAD.WIDE.U32 R12, R5, 0xc, R2 ;  /* 0x0000000c050c7825 */ /* 0x000fce00078e0002 */
.L_x_16:
[----:B------:R-:W-:Y:S02]  /*01c0*/  UIADD3 UR5, UPT, UPT, UR4, 0x1, URZ ;  /* 0x0000000104057890 */ /* 0x000fe4000fffe0ff */
[----:B------:R-:W-:Y:S01]  /*01d0*/  I2FP.F32.U32 R27, UR4 ;  /* 0x00000004001b7c45 */ /* 0x000fe20008201000 */
[----:B------:R-:W-:Y:S01]  /*01e0*/  UIADD3 UR6, UPT, UPT, UR4, 0x2, URZ ;  /* 0x0000000204067890 */ /* 0x000fe2000fffe0ff */
[----:B-1----:R-:W-:Y:S01]  /*01f0*/  MOV R14, R16 ;  /* 0x00000010000e7202 */ /* 0x002fe20000000f00 */
[----:B------:R-:W-:Y:S01]  /*0200*/  UIADD3 UR7, UPT, UPT, UR4, 0x3, URZ ;  /* 0x0000000304077890 */ /* 0x000fe2000fffe0ff */
[----:B------:R-:W-:Y:S01]  /*0210*/  IMAD.MOV.U32 R15, RZ, RZ, R17 ;  /* 0x000000ffff0f7224 */ /* 0x000fe200078e0011 */
[----:B------:R-:W-:Y:S01]  /*0220*/  UIADD3 UR4, UPT, UPT, UR4, 0x4, URZ ;  /* 0x0000000404047890 */ /* 0x000fe2000fffe0ff */
[C---:B------:R-:W-:Y:S01]  /*0230*/  IMAD.WIDE R16, R25.reuse, 0x4, R2 ;  /* 0x0000000419107825 */ /* 0x040fe200078e0202 */
[----:B------:R-:W-:Y:S02]  /*0240*/  I2FP.F32.U32 R29, UR5 ;  /* 0x00000005001d7c45 */ /* 0x000fe40008201000 */
[----:B------:R-:W-:Y:S01]  /*0250*/  I2FP.F32.U32 R24, UR6 ;  /* 0x0000000600187c45 */ /* 0x000fe20008201000 */
[----:B------:R-:W-:Y:S01]  /*0260*/  IMAD.WIDE R18, R25, 0x4, R8 ;  /* 0x0000000419127825 */ /* 0x000fe200078e0208 */
[----:B------:R-:W-:Y:S01]  /*0270*/  ISETP.NE.AND P1, PT, R7, UR4, PT ;  /* 0x0000000407007c0c */ /* 0x000fe2000bf25270 */
[----:B------:R-:W-:Y:S01]  /*0280*/  STG.E desc[UR8][R14.64+-0x8], R27 ;  /* 0xfffff81b0e007986 */ /* 0x000fe2000c101908 */
[----:B------:R-:W-:Y:S01]  /*0290*/  I2FP.F32.U32 R26, UR7 ;  /* 0x00000007001a7c45 */ /* 0x000fe20008201000 */
[----:B------:R-:W-:-:S02]  /*02a0*/  IMAD.WIDE R20, R25, 0x4, R10 ;  /* 0x0000000419147825 */ /* 0x000fc400078e020a */
[----:B------:R0:W-:Y:S02]  /*02b0*/  STG.E desc[UR8][R16.64], R27 ;  /* 0x0000001b10007986 */ /* 0x0001e4000c101908 */
[----:B------:R-:W-:Y:S02]  /*02c0*/  IMAD.WIDE R22, R25, 0x4, R12 ;  /* 0x0000000419167825 */ /* 0x000fe400078e020c */
[----:B------:R1:W-:Y:S02]  /*02d0*/  STG.E desc[UR8][R14.64+-0x4], R29 ;  /* 0xfffffc1d0e007986 */ /* 0x0003e4000c101908 */
[----:B------:R-:W-:Y:S02]  /*02e0*/  IMAD R25, R5, 0x4, R25 ;  /* 0x0000000405197824 */ /* 0x000fe400078e0219 */
[----:B------:R1:W-:Y:S04]  /*02f0*/  STG.E desc[UR8][R18.64], R29 ;  /* 0x0000001d12007986 */ /* 0x0003e8000c101908 */
[----:B------:R1:W-:Y:S01]  /*0300*/  STG.E desc[UR8][R14.64], R24 ;  /* 0x000000180e007986 */ /* 0x0003e2000c101908 */
[----:B0-----:R-:W-:-:S03]  /*0310*/  IADD3 R16, P2, PT, R14, 0x10, RZ ;  /* 0x000000100e107810 */ /* 0x001fc60007f5e0ff */
[----:B------:R1:W-:Y:S01]  /*0320*/  STG.E desc[UR8][R20.64], R24 ;  /* 0x0000001814007986 */ /* 0x0003e2000c101908 */
[----:B------:R-:W-:-:S03]  /*0330*/  IADD3.X R17, PT, PT, RZ, R15, RZ, P2, !PT ;  /* 0x0000000fff117210 */ /* 0x000fc600017fe4ff */
[----:B------:R1:W-:Y:S04]  /*0340*/  STG.E desc[UR8][R14.64+0x4], R26 ;  /* 0x0000041a0e007986 */ /* 0x0003e8000c101908 */
[----:B------:R1:W-:Y:S01]  /*0350*/  STG.E desc[UR8][R22.64], R26 ;  /* 0x0000001a16007986 */ /* 0x0003e2000c101908 */
[----:B------:R-:W-:Y:S05]  /*0360*/  @P1 BRA `(.L_x_16) ;  /* 0xfffffffc00941947 */ /* 0x000fea000383ffff */
.L_x_15:
[----:B------:R-:W-:Y:S05]  /*0370*/  @!P0 EXIT ;  /* 0x000000000000894d */ /* 0x000fea0003800000 */
[----:B------:R-:W-:Y:S02]  /*0380*/  ISETP.NE.AND P1, PT, R6, 0x1, PT ;  /* 0x000000010600780c */ /* 0x000fe40003f25270 */
[----:B------:R-:W-:-:S04]  /*0390*/  LOP3.LUT R2, R5, 0x1, RZ, 0xc0, !PT ;  /* 0x0000000105027812 */ /* 0x000fc800078ec0ff */
[----:B------:R-:W-:-:S07]  /*03a0*/  ISETP.NE.U32.AND P0, PT, R2, 0x1, PT ;  /* 0x000000010200780c */ /* 0x000fce0003f05070 */
[----:B------:R-:W-:Y:S06]  /*03b0*/  @!P1 BRA `(.L_x_17) ;  /* 0x0000000000509947 */ /* 0x000fec0003800000 */
[----:B------:R-:W0:Y:S01]  /*03c0*/  LDC.64 R2, c[0x0][0x380] ;  /* 0x0000e000ff027b82 */ /* 0x000e220000000a00 */
[----:B------:R-:W2:Y:S01]  /*03d0*/  LDCU.64 UR4, c[0x0][0x380] ;  /* 0x00007000ff0477ac */ /* 0x000ea20008000a00 */
[C---:B------:R-:W-:Y:S01]  /*03e0*/  IADD3 R11, PT, PT, R4.reuse, R7, RZ ;  /* 0x00000007040b7210 */ /* 0x040fe20007ffe0ff */
[C---:B------:R-:W-:Y:S01]  /*03f0*/  IMAD R13, R7.reuse, R5, R0 ;  /* 0x00000005070d7224 */ /* 0x040fe200078e0200 */
[-C--:B------:R-:W-:Y:S02]  /*0400*/  IADD3 R10, P1, PT, R4, R7.reuse, RZ ;  /* 0x00000007040a7210 */ /* 0x080fe40007f3e0ff */
[C---:B------:R-:W-:Y:S02]  /*0410*/  IADD3 R6, PT, PT, R7.reuse, 0x1, RZ ;  /* 0x0000000107067810 */ /* 0x040fe40007ffe0ff */
[----:B------:R-:W3:Y:S01]  /*0420*/  LDC.64 R8, c[0x0][0x388] ;  /* 0x0000e200ff087b82 */ /* 0x000ee20000000a00 */
[----:B-1----:R-:W-:Y:S01]  /*0430*/  I2FP.F32.U32 R15, R7 ;  /* 0x00000007000f7245 */ /* 0x002fe20000201000 */
[----:B------:R-:W-:Y:S01]  /*0440*/  VIADD R7, R7, 0x2 ;  /* 0x0000000207077836 */ /* 0x000fe20000000000 */
[----:B------:R-:W-:Y:S01]  /*0450*/  I2FP.F32.U32 R17, R6 ;  /* 0x0000000600117245 */ /* 0x000fe20000201000 */
[----:B0-----:R-:W-:-:S04]  /*0460*/  IMAD.WIDE.U32 R2, R11, 0x4, R2 ;  /* 0x000000040b027825 */ /* 0x001fc800078e0002 */
[----:B------:R-:W-:Y:S01]  /*0470*/  IMAD.X R11, RZ, RZ, RZ, P1 ;  /* 0x000000ffff0b7224 */ /* 0x000fe200008e06ff */
[C---:B--2---:R-:W-:Y:S01]  /*0480*/  LEA R12, P1, R10.reuse, UR4, 0x2 ;  /* 0x000000040a0c7c11 */ /* 0x044fe2000f8210ff */
[----:B------:R0:W-:Y:S01]  /*0490*/  STG.E desc[UR8][R2.64], R15 ;  /* 0x0000000f02007986 */ /* 0x0001e2000c101908 */
[----:B---3--:R-:W-:Y:S02]  /*04a0*/  IMAD.WIDE R8, R13, 0x4, R8 ;  /* 0x000000040d087825 */ /* 0x008fe400078e0208 */
[----:B------:R-:W-:-:S03]  /*04b0*/  LEA.HI.X R13, R10, UR5, R11, 0x2, P1 ;  /* 0x000000050a0d7c11 */ /* 0x000fc600088f140b */
[----:B------:R0:W-:Y:S01]  /*04c0*/  STG.E desc[UR8][R8.64], R15 ;  /* 0x0000000f08007986 */ /* 0x0001e2000c101908 */
[----:B------:R-:W-:-:S03]  /*04d0*/  IMAD.WIDE.U32 R10, R5, 0x4, R8 ;  /* 0x00000004050a7825 */ /* 0x000fc600078e0008 */
[----:B------:R0:W-:Y:S04]  /*04e0*/  STG.E desc[UR8][R12.64+0x4], R17 ;  /* 0x000004110c007986 */ /* 0x0001e8000c101908 */
[----:B------:R0:W-:Y:S02]  /*04f0*/  STG.E desc[UR8][R10.64], R17 ;  /* 0x000000110a007986 */ /* 0x0001e4000c101908 */
.L_x_17:
[----:B------:R-:W-:Y:S05]  /*0500*/  @P0 EXIT ;  /* 0x000000000000094d */ /* 0x000fea0003800000 */
[----:B0-----:R-:W0:Y:S01]  /*0510*/  LDC.64 R2, c[0x0][0x380] ;  /* 0x0000e000ff027b82 */ /* 0x001e220000000a00 */
[----:B------:R-:W-:Y:S01]  /*0520*/  IADD3 R11, PT, PT, R4, R7, RZ ;  /* 0x00000007040b7210 */ /* 0x000fe20007ffe0ff */
[----:B------:R-:W-:Y:S01]  /*0530*/  IMAD R5, R7, R5, R0 ;  /* 0x0000000507057224 */ /* 0x000fe200078e0200 */
[----:B------:R-:W-:-:S05]  /*0540*/  I2FP.F32.U32 R7, R7 ;  /* 0x0000000700077245 */ /* 0x000fca0000201000 */
[----:B------:R-:W2:Y:S01]  /*0550*/  LDC.64 R8, c[0x0][0x388] ;  /* 0x0000e200ff087b82 */ /* 0x000ea20000000a00 */
[----:B0-----:R-:W-:-:S05]  /*0560*/  IMAD.WIDE.U32 R2, R11, 0x4, R2 ;  /* 0x000000040b027825 */ /* 0x001fca00078e0002 */
[----:B------:R-:W-:Y:S01]  /*0570*/  STG.E desc[UR8][R2.64], R7 ;  /* 0x0000000702007986 */ /* 0x000fe2000c101908 */
[----:B--2---:R-:W-:-:S05]  /*0580*/  IMAD.WIDE R4, R5, 0x4, R8 ;  /* 0x0000000405047825 */ /* 0x004fca00078e0208 */
[----:B------:R-:W-:Y:S01]  /*0590*/  STG.E desc[UR8][R4.64], R7 ;  /* 0x0000000704007986 */ /* 0x000fe2000c101908 */
[----:B------:R-:W-:Y:S05]  /*05a0*/  EXIT ;  /* 0x000000000000794d */ /* 0x000fea0003800000 */
.L_x_18:
        /* <DEDUP_REMOVED lines=13> */
.L_x_25:


//--------------------- .nv.shared._Z17neighbor_parallelIfEvPfS0_ --------------------------
	.section	.nv.shared._Z17neighbor_parallelIfEvPfS0_,"aw",@nobits
	.sectionflags	@""
	.align	4
.nv.shared._Z17neighbor_parallelIfEvPfS0_:
	.zero		5120


//--------------------- .nv.shared.reserved.0     --------------------------
	.section	.nv.shared.reserved.0,"aw",@nobits
	.weak		__nv_reservedSMEM_offset_0_alias
	.size		__nv_reservedSMEM_offset_0_alias, 0, 64
	.other		__nv_reservedSMEM_offset_0_alias,@"STO_CUDA_RESERVED_SHARED STV_DEFAULT"
__nv_reservedSMEM_offset_0_alias:
	.zero		0
	.zero		64


//--------------------- .nv.shared._Z6unrollIfEvPfS0_ --------------------------
	.section	.nv.shared._Z6unrollIfEvPfS0_,"aw",@nobits
	.sectionflags	@""
	.align	4
.nv.shared._Z6unrollIfEvPfS0_:
	.zero		5120


//--------------------- .nv.shared._Z8load_addIfEvPfS0_ --------------------------
	.section	.nv.shared._Z8load_addIfEvPfS0_,"aw",@nobits
	.sectionflags	@""
	.align	4
.nv.shared._Z8load_addIfEvPfS0_:
	.zero		5120


//--------------------- .nv.shared._Z21sequential_addressingIfEvPfS0_ --------------------------
	.section	.nv.shared._Z21sequential_addressingIfEvPfS0_,"aw",@nobits
	.sectionflags	@""
	.align	4
.nv.shared._Z21sequential_addressingIfEvPfS0_:
	.zero		5120


//--------------------- .nv.shared._Z20interleaved_parallelIfEvPfS0_ --------------------------
	.section	.nv.shared._Z20interleaved_parallelIfEvPfS0_,"aw",@nobits
	.sectionflags	@""
	.align	4
.nv.shared._Z20interleaved_parallelIfEvPfS0_:
	.zero		5120


//--------------------- .nv.constant0._Z17neighbor_parallelIfEvPfS0_ --------------------------
	.section	.nv.constant0._Z17neighbor_parallelIfEvPfS0_,"a",@progbits
	.sectionflags	@""
	.align	4
.nv.constant0._Z17neighbor_parallelIfEvPfS0_:
	.zero		912


//--------------------- .nv.constant0._Z6unrollIfEvPfS0_ --------------------------
	.section	.nv.constant0._Z6unrollIfEvPfS0_,"a",@progbits
	.sectionflags	@""
	.align	4
.nv.constant0._Z6unrollIfEvPfS0_:
	.zero		912


//--------------------- .nv.constant0._Z8load_addIfEvPfS0_ --------------------------
	.section	.nv.constant0._Z8load_addIfEvPfS0_,"a",@progbits
	.sectionflags	@""
	.align	4
.nv.constant0._Z8load_addIfEvPfS0_:
	.zero		912


//--------------------- .nv.constant0._Z21sequential_addressingIfEvPfS0_ --------------------------
	.section	.nv.constant0._Z21sequential_addressingIfEvPfS0_,"a",@progbits
	.sectionflags	@""
	.align	4
.nv.constant0._Z21sequential_addressingIfEvPfS0_:
	.zero		912


//--------------------- .nv.constant0._Z20interleaved_parallelIfEvPfS0_ --------------------------
	.section	.nv.constant0._Z20interleaved_parallelIfEvPfS0_,"a",@progbits
	.sectionflags	@""
	.align	4
.nv.constant0._Z20interleaved_parallelIfEvPfS0_:
	.zero		912


//--------------------- .nv.constant0._Z4readPfS_i --------------------------
	.section	.nv.constant0._Z4readPfS_i,"a",@progbits
	.sectionflags	@""
	.align	4
.nv.constant0._Z4readPfS_i:
	.zero		916


//--------------------- .nv.constant0._Z5writePfS_i --------------------------
	.section	.nv.constant0._Z5writePfS_i,"a",@progbits
	.sectionflags	@""
	.align	4
.nv.constant0._Z5writePfS_i:
	.zero		916


//--------------------- SYMBOLS --------------------------

	.type		.nv.reservedSmem.offset0,@object
	.size		.nv.reservedSmem.offset0,0x4
	.type		.nv.reservedSmem.cap,@object
	.size		.nv.reservedSmem.cap,0x4
